//
// Generated by NVIDIA NVVM Compiler
//
// Compiler Build ID: CL-36424714
// Cuda compilation tools, release 13.0, V13.0.88
// Based on NVVM 20.0.0
//

.version 9.0
.target sm_100
.address_size 64

	// .globl	_ZN3cub18CUB_300001_SM_10006detail11EmptyKernelIvEEvv
.global .align 1 .b8 _ZN34_INTERNAL_52aef212_4_k_cu__Z4testv4cuda3std3__45__cpo5beginE[1];
.global .align 1 .b8 _ZN34_INTERNAL_52aef212_4_k_cu__Z4testv4cuda3std3__45__cpo3endE[1];
.global .align 1 .b8 _ZN34_INTERNAL_52aef212_4_k_cu__Z4testv4cuda3std3__45__cpo6cbeginE[1];
.global .align 1 .b8 _ZN34_INTERNAL_52aef212_4_k_cu__Z4testv4cuda3std3__45__cpo4cendE[1];
.global .align 1 .b8 _ZN34_INTERNAL_52aef212_4_k_cu__Z4testv4cuda3std3__45__cpo6rbeginE[1];
.global .align 1 .b8 _ZN34_INTERNAL_52aef212_4_k_cu__Z4testv4cuda3std3__45__cpo4rendE[1];
.global .align 1 .b8 _ZN34_INTERNAL_52aef212_4_k_cu__Z4testv4cuda3std3__45__cpo7crbeginE[1];
.global .align 1 .b8 _ZN34_INTERNAL_52aef212_4_k_cu__Z4testv4cuda3std3__45__cpo5crendE[1];
.global .align 1 .b8 _ZN34_INTERNAL_52aef212_4_k_cu__Z4testv4cuda3std3__436_GLOBAL__N__52aef212_4_k_cu__Z4testv6ignoreE[1];
.global .align 1 .b8 _ZN34_INTERNAL_52aef212_4_k_cu__Z4testv4cuda3std3__419piecewise_constructE[1];
.global .align 1 .b8 _ZN34_INTERNAL_52aef212_4_k_cu__Z4testv4cuda3std3__48in_placeE[1];
.global .align 1 .b8 _ZN34_INTERNAL_52aef212_4_k_cu__Z4testv4cuda3std3__420unreachable_sentinelE[1];
.global .align 1 .b8 _ZN34_INTERNAL_52aef212_4_k_cu__Z4testv4cuda3std3__47nulloptE[1];
.global .align 1 .b8 _ZN34_INTERNAL_52aef212_4_k_cu__Z4testv4cuda3std3__48unexpectE[1];
.global .align 1 .b8 _ZN34_INTERNAL_52aef212_4_k_cu__Z4testv4cuda3std6ranges3__45__cpo4swapE[1];
.global .align 1 .b8 _ZN34_INTERNAL_52aef212_4_k_cu__Z4testv4cuda3std6ranges3__45__cpo9iter_moveE[1];
.global .align 1 .b8 _ZN34_INTERNAL_52aef212_4_k_cu__Z4testv4cuda3std6ranges3__45__cpo5beginE[1];
.global .align 1 .b8 _ZN34_INTERNAL_52aef212_4_k_cu__Z4testv4cuda3std6ranges3__45__cpo3endE[1];
.global .align 1 .b8 _ZN34_INTERNAL_52aef212_4_k_cu__Z4testv4cuda3std6ranges3__45__cpo6cbeginE[1];
.global .align 1 .b8 _ZN34_INTERNAL_52aef212_4_k_cu__Z4testv4cuda3std6ranges3__45__cpo4cendE[1];
.global .align 1 .b8 _ZN34_INTERNAL_52aef212_4_k_cu__Z4testv4cuda3std6ranges3__45__cpo7advanceE[1];
.global .align 1 .b8 _ZN34_INTERNAL_52aef212_4_k_cu__Z4testv4cuda3std6ranges3__45__cpo9iter_swapE[1];
.global .align 1 .b8 _ZN34_INTERNAL_52aef212_4_k_cu__Z4testv4cuda3std6ranges3__45__cpo4nextE[1];
.global .align 1 .b8 _ZN34_INTERNAL_52aef212_4_k_cu__Z4testv4cuda3std6ranges3__45__cpo4prevE[1];
.global .align 1 .b8 _ZN34_INTERNAL_52aef212_4_k_cu__Z4testv4cuda3std6ranges3__45__cpo4dataE[1];
.global .align 1 .b8 _ZN34_INTERNAL_52aef212_4_k_cu__Z4testv4cuda3std6ranges3__45__cpo5cdataE[1];
.global .align 1 .b8 _ZN34_INTERNAL_52aef212_4_k_cu__Z4testv4cuda3std6ranges3__45__cpo4sizeE[1];
.global .align 1 .b8 _ZN34_INTERNAL_52aef212_4_k_cu__Z4testv4cuda3std6ranges3__45__cpo5ssizeE[1];
.global .align 1 .b8 _ZN34_INTERNAL_52aef212_4_k_cu__Z4testv4cuda3std6ranges3__45__cpo8distanceE[1];
.global .align 1 .b8 _ZN34_INTERNAL_52aef212_4_k_cu__Z4testv6thrust24THRUST_300001_SM_1000_NS8cuda_cub3parE[1];
.global .align 1 .b8 _ZN34_INTERNAL_52aef212_4_k_cu__Z4testv6thrust24THRUST_300001_SM_1000_NS8cuda_cub10par_nosyncE[1];
.global .align 1 .b8 _ZN34_INTERNAL_52aef212_4_k_cu__Z4testv6thrust24THRUST_300001_SM_1000_NS6system6detail10sequential3seqE[1];
.global .align 1 .b8 _ZN34_INTERNAL_52aef212_4_k_cu__Z4testv6thrust24THRUST_300001_SM_1000_NS6system3cpp3parE[1];
.global .align 1 .b8 _ZN34_INTERNAL_52aef212_4_k_cu__Z4testv6thrust24THRUST_300001_SM_1000_NS12placeholders2_1E[1];
.global .align 1 .b8 _ZN34_INTERNAL_52aef212_4_k_cu__Z4testv6thrust24THRUST_300001_SM_1000_NS12placeholders2_2E[1];
.global .align 1 .b8 _ZN34_INTERNAL_52aef212_4_k_cu__Z4testv6thrust24THRUST_300001_SM_1000_NS12placeholders2_3E[1];
.global .align 1 .b8 _ZN34_INTERNAL_52aef212_4_k_cu__Z4testv6thrust24THRUST_300001_SM_1000_NS12placeholders2_4E[1];
.global .align 1 .b8 _ZN34_INTERNAL_52aef212_4_k_cu__Z4testv6thrust24THRUST_300001_SM_1000_NS12placeholders2_5E[1];
.global .align 1 .b8 _ZN34_INTERNAL_52aef212_4_k_cu__Z4testv6thrust24THRUST_300001_SM_1000_NS12placeholders2_6E[1];
.global .align 1 .b8 _ZN34_INTERNAL_52aef212_4_k_cu__Z4testv6thrust24THRUST_300001_SM_1000_NS12placeholders2_7E[1];
.global .align 1 .b8 _ZN34_INTERNAL_52aef212_4_k_cu__Z4testv6thrust24THRUST_300001_SM_1000_NS12placeholders2_8E[1];
.global .align 1 .b8 _ZN34_INTERNAL_52aef212_4_k_cu__Z4testv6thrust24THRUST_300001_SM_1000_NS12placeholders2_9E[1];
.global .align 1 .b8 _ZN34_INTERNAL_52aef212_4_k_cu__Z4testv6thrust24THRUST_300001_SM_1000_NS12placeholders3_10E[1];
.global .align 1 .b8 _ZN34_INTERNAL_52aef212_4_k_cu__Z4testv6thrust24THRUST_300001_SM_1000_NS3seqE[1];
.global .align 1 .b8 _ZN34_INTERNAL_52aef212_4_k_cu__Z4testv6thrust24THRUST_300001_SM_1000_NS6deviceE[1];

.visible .entry _ZN3cub18CUB_300001_SM_10006detail11EmptyKernelIvEEvv()
{


	ret;

}
	// .globl	_ZN3cub18CUB_300001_SM_10006detail8for_each13static_kernelINS2_12policy_hub_t12policy_500_tEmN6thrust24THRUST_300001_SM_1000_NS8cuda_cub20__uninitialized_fill7functorINS7_10device_ptrI3IntEESC_EEEEvT0_T1_
.visible .entry _ZN3cub18CUB_300001_SM_10006detail8for_each13static_kernelINS2_12policy_hub_t12policy_500_tEmN6thrust24THRUST_300001_SM_1000_NS8cuda_cub20__uninitialized_fill7functorINS7_10device_ptrI3IntEESC_EEEEvT0_T1_(
	.param .u64 _ZN3cub18CUB_300001_SM_10006detail8for_each13static_kernelINS2_12policy_hub_t12policy_500_tEmN6thrust24THRUST_300001_SM_1000_NS8cuda_cub20__uninitialized_fill7functorINS7_10device_ptrI3IntEESC_EEEEvT0_T1__param_0,
	.param .align 8 .b8 _ZN3cub18CUB_300001_SM_10006detail8for_each13static_kernelINS2_12policy_hub_t12policy_500_tEmN6thrust24THRUST_300001_SM_1000_NS8cuda_cub20__uninitialized_fill7functorINS7_10device_ptrI3IntEESC_EEEEvT0_T1__param_1[16]
)
.maxntid 256
{
	.reg .pred 	%p<4>;
	.reg .b16 	%rs<5>;
	.reg .b32 	%r<12>;
	.reg .b64 	%rd<16>;

	ld.param.u32 	%r3, [_ZN3cub18CUB_300001_SM_10006detail8for_each13static_kernelINS2_12policy_hub_t12policy_500_tEmN6thrust24THRUST_300001_SM_1000_NS8cuda_cub20__uninitialized_fill7functorINS7_10device_ptrI3IntEESC_EEEEvT0_T1__param_1+8];
	ld.param.u64 	%rd4, [_ZN3cub18CUB_300001_SM_10006detail8for_each13static_kernelINS2_12policy_hub_t12policy_500_tEmN6thrust24THRUST_300001_SM_1000_NS8cuda_cub20__uninitialized_fill7functorINS7_10device_ptrI3IntEESC_EEEEvT0_T1__param_1];
	ld.param.u64 	%rd5, [_ZN3cub18CUB_300001_SM_10006detail8for_each13static_kernelINS2_12policy_hub_t12policy_500_tEmN6thrust24THRUST_300001_SM_1000_NS8cuda_cub20__uninitialized_fill7functorINS7_10device_ptrI3IntEESC_EEEEvT0_T1__param_0];
	mov.u32 	%r9, %ctaid.x;
	mul.wide.u32 	%rd1, %r9, 512;
	sub.s64 	%rd2, %rd5, %rd1;
	setp.lt.u64 	%p1, %rd2, 512;
	@%p1 bra 	$L__BB1_2;
	mov.u32 	%r11, %tid.x;
	cvta.to.global.u64 	%rd11, %rd4;
	cvt.u64.u32 	%rd12, %r11;
	add.s64 	%rd13, %rd1, %rd12;
	shl.b64 	%rd14, %rd13, 2;
	add.s64 	%rd15, %rd11, %rd14;
	st.global.u32 	[%rd15], %r3;
	st.global.u32 	[%rd15+1024], %r3;
	bra.uni 	$L__BB1_6;
$L__BB1_2:
	cvta.to.global.u64 	%rd6, %rd4;
	mov.u32 	%r2, %tid.x;
	cvt.u64.u32 	%rd7, %r2;
	setp.le.u64 	%p2, %rd2, %rd7;
	add.s64 	%rd8, %rd1, %rd7;
	shl.b64 	%rd9, %rd8, 2;
	add.s64 	%rd3, %rd6, %rd9;
	@%p2 bra 	$L__BB1_4;
	st.global.u32 	[%rd3], %r3;
$L__BB1_4:
	add.s32 	%r10, %r2, 256;
	cvt.u64.u32 	%rd10, %r10;
	setp.le.u64 	%p3, %rd2, %rd10;
	@%p3 bra 	$L__BB1_6;
	st.global.u32 	[%rd3+1024], %r3;
$L__BB1_6:
	ret;

}
	// .globl	_ZN3cub18CUB_300001_SM_10006detail8for_each13static_kernelINS2_12policy_hub_t12policy_500_tElN6thrust24THRUST_300001_SM_1000_NS8cuda_cub20__uninitialized_copy7functorINS7_6detail15normal_iteratorINS7_10device_ptrI3IntEEEESF_EEEEvT0_T1_
.visible .entry _ZN3cub18CUB_300001_SM_10006detail8for_each13static_kernelINS2_12policy_hub_t12policy_500_tElN6thrust24THRUST_300001_SM_1000_NS8cuda_cub20__uninitialized_copy7functorINS7_6detail15normal_iteratorINS7_10device_ptrI3IntEEEESF_EEEEvT0_T1_(
	.param .u64 _ZN3cub18CUB_300001_SM_10006detail8for_each13static_kernelINS2_12policy_hub_t12policy_500_tElN6thrust24THRUST_300001_SM_1000_NS8cuda_cub20__uninitialized_copy7functorINS7_6detail15normal_iteratorINS7_10device_ptrI3IntEEEESF_EEEEvT0_T1__param_0,
	.param .align 8 .b8 _ZN3cub18CUB_300001_SM_10006detail8for_each13static_kernelINS2_12policy_hub_t12policy_500_tElN6thrust24THRUST_300001_SM_1000_NS8cuda_cub20__uninitialized_copy7functorINS7_6detail15normal_iteratorINS7_10device_ptrI3IntEEEESF_EEEEvT0_T1__param_1[16]
)
.maxntid 256
{
	.reg .pred 	%p<4>;
	.reg .b32 	%r<10>;
	.reg .b64 	%rd<26>;

	ld.param.u64 	%rd8, [_ZN3cub18CUB_300001_SM_10006detail8for_each13static_kernelINS2_12policy_hub_t12policy_500_tElN6thrust24THRUST_300001_SM_1000_NS8cuda_cub20__uninitialized_copy7functorINS7_6detail15normal_iteratorINS7_10device_ptrI3IntEEEESF_EEEEvT0_T1__param_1+8];
	ld.param.u64 	%rd7, [_ZN3cub18CUB_300001_SM_10006detail8for_each13static_kernelINS2_12policy_hub_t12policy_500_tElN6thrust24THRUST_300001_SM_1000_NS8cuda_cub20__uninitialized_copy7functorINS7_6detail15normal_iteratorINS7_10device_ptrI3IntEEEESF_EEEEvT0_T1__param_1];
	ld.param.u64 	%rd9, [_ZN3cub18CUB_300001_SM_10006detail8for_each13static_kernelINS2_12policy_hub_t12policy_500_tElN6thrust24THRUST_300001_SM_1000_NS8cuda_cub20__uninitialized_copy7functorINS7_6detail15normal_iteratorINS7_10device_ptrI3IntEEEESF_EEEEvT0_T1__param_0];
	mov.u32 	%r1, %ctaid.x;
	mul.wide.u32 	%rd1, %r1, 512;
	sub.s64 	%rd2, %rd9, %rd1;
	setp.lt.s64 	%p1, %rd2, 512;
	@%p1 bra 	$L__BB2_2;
	mov.u32 	%r7, %tid.x;
	cvta.to.global.u64 	%rd19, %rd8;
	cvta.to.global.u64 	%rd20, %rd7;
	cvt.u64.u32 	%rd21, %r7;
	add.s64 	%rd22, %rd1, %rd21;
	shl.b64 	%rd23, %rd22, 2;
	add.s64 	%rd24, %rd20, %rd23;
	add.s64 	%rd25, %rd19, %rd23;
	ld.global.u32 	%r8, [%rd24];
	st.global.u32 	[%rd25], %r8;
	ld.global.u32 	%r9, [%rd24+1024];
	st.global.u32 	[%rd25+1024], %r9;
	bra.uni 	$L__BB2_6;
$L__BB2_2:
	cvta.to.global.u64 	%rd3, %rd7;
	cvta.to.global.u64 	%rd4, %rd8;
	mov.u32 	%r2, %tid.x;
	cvt.s64.s32 	%rd5, %rd2;
	cvt.u64.u32 	%rd6, %r2;
	setp.le.s64 	%p2, %rd5, %rd6;
	@%p2 bra 	$L__BB2_4;
	add.s64 	%rd10, %rd1, %rd6;
	shl.b64 	%rd11, %rd10, 2;
	add.s64 	%rd12, %rd3, %rd11;
	add.s64 	%rd13, %rd4, %rd11;
	ld.global.u32 	%r3, [%rd12];
	st.global.u32 	[%rd13], %r3;
$L__BB2_4:
	cvt.u32.u64 	%r4, %rd6;
	add.s32 	%r5, %r4, 256;
	cvt.u64.u32 	%rd14, %r5;
	setp.le.s64 	%p3, %rd5, %rd14;
	@%p3 bra 	$L__BB2_6;
	add.s64 	%rd15, %rd1, %rd6;
	shl.b64 	%rd16, %rd15, 2;
	add.s64 	%rd17, %rd3, %rd16;
	add.s64 	%rd18, %rd4, %rd16;
	ld.global.u32 	%r6, [%rd17+1024];
	st.global.u32 	[%rd18+1024], %r6;
$L__BB2_6:
	ret;

}
	// .globl	_ZN3cub18CUB_300001_SM_10006detail8for_each13static_kernelINS2_12policy_hub_t12policy_500_tElN6thrust24THRUST_300001_SM_1000_NS8cuda_cub20__uninitialized_copy7functorIPiNS7_10device_ptrI3IntEEEEEEvT0_T1_
.visible .entry _ZN3cub18CUB_300001_SM_10006detail8for_each13static_kernelINS2_12policy_hub_t12policy_500_tElN6thrust24THRUST_300001_SM_1000_NS8cuda_cub20__uninitialized_copy7functorIPiNS7_10device_ptrI3IntEEEEEEvT0_T1_(
	.param .u64 _ZN3cub18CUB_300001_SM_10006detail8for_each13static_kernelINS2_12policy_hub_t12policy_500_tElN6thrust24THRUST_300001_SM_1000_NS8cuda_cub20__uninitialized_copy7functorIPiNS7_10device_ptrI3IntEEEEEEvT0_T1__param_0,
	.param .align 8 .b8 _ZN3cub18CUB_300001_SM_10006detail8for_each13static_kernelINS2_12policy_hub_t12policy_500_tElN6thrust24THRUST_300001_SM_1000_NS8cuda_cub20__uninitialized_copy7functorIPiNS7_10device_ptrI3IntEEEEEEvT0_T1__param_1[16]
)
.maxntid 256
{
	.reg .pred 	%p<4>;
	.reg .b32 	%r<10>;
	.reg .b64 	%rd<26>;

	ld.param.u64 	%rd8, [_ZN3cub18CUB_300001_SM_10006detail8for_each13static_kernelINS2_12policy_hub_t12policy_500_tElN6thrust24THRUST_300001_SM_1000_NS8cuda_cub20__uninitialized_copy7functorIPiNS7_10device_ptrI3IntEEEEEEvT0_T1__param_1+8];
	ld.param.u64 	%rd7, [_ZN3cub18CUB_300001_SM_10006detail8for_each13static_kernelINS2_12policy_hub_t12policy_500_tElN6thrust24THRUST_300001_SM_1000_NS8cuda_cub20__uninitialized_copy7functorIPiNS7_10device_ptrI3IntEEEEEEvT0_T1__param_1];
	ld.param.u64 	%rd9, [_ZN3cub18CUB_300001_SM_10006detail8for_each13static_kernelINS2_12policy_hub_t12policy_500_tElN6thrust24THRUST_300001_SM_1000_NS8cuda_cub20__uninitialized_copy7functorIPiNS7_10device_ptrI3IntEEEEEEvT0_T1__param_0];
	mov.u32 	%r1, %ctaid.x;
	mul.wide.u32 	%rd1, %r1, 512;
	sub.s64 	%rd2, %rd9, %rd1;
	setp.lt.s64 	%p1, %rd2, 512;
	@%p1 bra 	$L__BB3_2;
	mov.u32 	%r7, %tid.x;
	cvta.to.global.u64 	%rd19, %rd8;
	cvta.to.global.u64 	%rd20, %rd7;
	cvt.u64.u32 	%rd21, %r7;
	add.s64 	%rd22, %rd1, %rd21;
	shl.b64 	%rd23, %rd22, 2;
	add.s64 	%rd24, %rd20, %rd23;
	add.s64 	%rd25, %rd19, %rd23;
	ld.global.u32 	%r8, [%rd24];
	st.global.u32 	[%rd25], %r8;
	ld.global.u32 	%r9, [%rd24+1024];
	st.global.u32 	[%rd25+1024], %r9;
	bra.uni 	$L__BB3_6;
$L__BB3_2:
	cvta.to.global.u64 	%rd3, %rd7;
	cvta.to.global.u64 	%rd4, %rd8;
	mov.u32 	%r2, %tid.x;
	cvt.s64.s32 	%rd5, %rd2;
	cvt.u64.u32 	%rd6, %r2;
	setp.le.s64 	%p2, %rd5, %rd6;
	@%p2 bra 	$L__BB3_4;
	add.s64 	%rd10, %rd1, %rd6;
	shl.b64 	%rd11, %rd10, 2;
	add.s64 	%rd12, %rd3, %rd11;
	add.s64 	%rd13, %rd4, %rd11;
	ld.global.u32 	%r3, [%rd12];
	st.global.u32 	[%rd13], %r3;
$L__BB3_4:
	cvt.u32.u64 	%r4, %rd6;
	add.s32 	%r5, %r4, 256;
	cvt.u64.u32 	%rd14, %r5;
	setp.le.s64 	%p3, %rd5, %rd14;
	@%p3 bra 	$L__BB3_6;
	add.s64 	%rd15, %rd1, %rd6;
	shl.b64 	%rd16, %rd15, 2;
	add.s64 	%rd17, %rd3, %rd16;
	add.s64 	%rd18, %rd4, %rd16;
	ld.global.u32 	%r6, [%rd17+1024];
	st.global.u32 	[%rd18+1024], %r6;
$L__BB3_6:
	ret;

}


// ===== COMPILED SASS (sm_100) =====

	.target	sm_100

	.elftype	@"ET_EXEC"


//--------------------- .note.nv.tkinfo           --------------------------
	.section	.note.nv.tkinfo,"",@"SHT_NOTE"
	.sectionflags	@"SHF_NOTE_NV_TKINFO"
	.tkinfo
        /*0018*/ 	.word	0x00000002
        /*0030*/ 	.string	""
        /*0030*/ 	.string	"ptxas"
        /*0030*/ 	.string	"Cuda compilation tools, release 13.0, V13.0.88"
        /*0030*/ 	.string	"Build cuda_13.0.r13.0/compiler.36424714_0"
        /*0030*/ 	.string	"-arch sm_100 -m 64 "



//--------------------- .note.nv.cuinfo           --------------------------
	.section	.note.nv.cuinfo,"",@"SHT_NOTE"
	.sectionflags	@"SHF_NOTE_NV_CUINFO"
        /*0018*/ 	.short	0x0002
        /*001a*/ 	.short	0x0064
        /*001c*/ 	.short	0x0082
	.zero		2


//--------------------- .nv.info                  --------------------------
	.section	.nv.info,"",@"SHT_CUDA_INFO"
	.align	4


	//----- nvinfo : EIATTR_REGCOUNT
	.align		4
        /*0000*/ 	.byte	0x04, 0x2f
        /*0002*/ 	.short	(.L_46 - .L_45)
	.align		4
.L_45:
        /*0004*/ 	.word	index@(_ZN3cub18CUB_300001_SM_10006detail11EmptyKernelIvEEvv)
        /*0008*/ 	.word	0x00000004


	//----- nvinfo : EIATTR_FRAME_SIZE
	.align		4
.L_46:
        /*000c*/ 	.byte	0x04, 0x11
        /*000e*/ 	.short	(.L_48 - .L_47)
	.align		4
.L_47:
        /*0010*/ 	.word	index@(_ZN3cub18CUB_300001_SM_10006detail11EmptyKernelIvEEvv)
        /*0014*/ 	.word	0x00000000


	//----- nvinfo : EIATTR_REGCOUNT
	.align		4
.L_48:
        /*0018*/ 	.byte	0x04, 0x2f
        /*001a*/ 	.short	(.L_50 - .L_49)
	.align		4
.L_49:
        /*001c*/ 	.word	index@(_ZN3cub18CUB_300001_SM_10006detail8for_each13static_kernelINS2_12policy_hub_t12policy_500_tEmN6thrust24THRUST_300001_SM_1000_NS8cuda_cub20__uninitialized_fill7functorINS7_10device_ptrI3IntEESC_EEEEvT0_T1_)
        /*0020*/ 	.word	0x00000008


	//----- nvinfo : EIATTR_FRAME_SIZE
	.align		4
.L_50:
        /*0024*/ 	.byte	0x04, 0x11
        /*0026*/ 	.short	(.L_52 - .L_51)
	.align		4
.L_51:
        /*0028*/ 	.word	index@(_ZN3cub18CUB_300001_SM_10006detail8for_each13static_kernelINS2_12policy_hub_t12policy_500_tEmN6thrust24THRUST_300001_SM_1000_NS8cuda_cub20__uninitialized_fill7functorINS7_10device_ptrI3IntEESC_EEEEvT0_T1_)
        /*002c*/ 	.word	0x00000000


	//----- nvinfo : EIATTR_REGCOUNT
	.align		4
.L_52:
        /*0030*/ 	.byte	0x04, 0x2f
        /*0032*/ 	.short	(.L_54 - .L_53)
	.align		4
.L_53:
        /*0034*/ 	.word	index@(_ZN3cub18CUB_300001_SM_10006detail8for_each13static_kernelINS2_12policy_hub_t12policy_500_tElN6thrust24THRUST_300001_SM_1000_NS8cuda_cub20__uninitialized_copy7functorINS7_6detail15normal_iteratorINS7_10device_ptrI3IntEEEESF_EEEEvT0_T1_)
        /*0038*/ 	.word	0x0000000c


	//----- nvinfo : EIATTR_FRAME_SIZE
	.align		4
.L_54:
        /*003c*/ 	.byte	0x04, 0x11
        /*003e*/ 	.short	(.L_56 - .L_55)
	.align		4
.L_55:
        /*0040*/ 	.word	index@(_ZN3cub18CUB_300001_SM_10006detail8for_each13static_kernelINS2_12policy_hub_t12policy_500_tElN6thrust24THRUST_300001_SM_1000_NS8cuda_cub20__uninitialized_copy7functorINS7_6detail15normal_iteratorINS7_10device_ptrI3IntEEEESF_EEEEvT0_T1_)
        /*0044*/ 	.word	0x00000000


	//----- nvinfo : EIATTR_REGCOUNT
	.align		4
.L_56:
        /*0048*/ 	.byte	0x04, 0x2f
        /*004a*/ 	.short	(.L_58 - .L_57)
	.align		4
.L_57:
        /*004c*/ 	.word	index@(_ZN3cub18CUB_300001_SM_10006detail8for_each13static_kernelINS2_12policy_hub_t12policy_500_tElN6thrust24THRUST_300001_SM_1000_NS8cuda_cub20__uninitialized_copy7functorIPiNS7_10device_ptrI3IntEEEEEEvT0_T1_)
        /*0050*/ 	.word	0x0000000c


	//----- nvinfo : EIATTR_FRAME_SIZE
	.align		4
.L_58:
        /*0054*/ 	.byte	0x04, 0x11
        /*0056*/ 	.short	(.L_60 - .L_59)
	.align		4
.L_59:
        /*0058*/ 	.word	index@(_ZN3cub18CUB_300001_SM_10006detail8for_each13static_kernelINS2_12policy_hub_t12policy_500_tElN6thrust24THRUST_300001_SM_1000_NS8cuda_cub20__uninitialized_copy7functorIPiNS7_10device_ptrI3IntEEEEEEvT0_T1_)
        /*005c*/ 	.word	0x00000000


	//----- nvinfo : EIATTR_MIN_STACK_SIZE
	.align		4
.L_60:
        /*0060*/ 	.byte	0x04, 0x12
        /*0062*/ 	.short	(.L_62 - .L_61)
	.align		4
.L_61:
        /*0064*/ 	.word	index@(_ZN3cub18CUB_300001_SM_10006detail8for_each13static_kernelINS2_12policy_hub_t12policy_500_tElN6thrust24THRUST_300001_SM_1000_NS8cuda_cub20__uninitialized_copy7functorIPiNS7_10device_ptrI3IntEEEEEEvT0_T1_)
        /*0068*/ 	.word	0x00000000


	//----- nvinfo : EIATTR_MIN_STACK_SIZE
	.align		4
.L_62:
        /*006c*/ 	.byte	0x04, 0x12
        /*006e*/ 	.short	(.L_64 - .L_63)
	.align		4
.L_63:
        /*0070*/ 	.word	index@(_ZN3cub18CUB_300001_SM_10006detail8for_each13static_kernelINS2_12policy_hub_t12policy_500_tElN6thrust24THRUST_300001_SM_1000_NS8cuda_cub20__uninitialized_copy7functorINS7_6detail15normal_iteratorINS7_10device_ptrI3IntEEEESF_EEEEvT0_T1_)
        /*0074*/ 	.word	0x00000000


	//----- nvinfo : EIATTR_MIN_STACK_SIZE
	.align		4
.L_64:
        /*0078*/ 	.byte	0x04, 0x12
        /*007a*/ 	.short	(.L_66 - .L_65)
	.align		4
.L_65:
        /*007c*/ 	.word	index@(_ZN3cub18CUB_300001_SM_10006detail8for_each13static_kernelINS2_12policy_hub_t12policy_500_tEmN6thrust24THRUST_300001_SM_1000_NS8cuda_cub20__uninitialized_fill7functorINS7_10device_ptrI3IntEESC_EEEEvT0_T1_)
        /*0080*/ 	.word	0x00000000


	//----- nvinfo : EIATTR_MIN_STACK_SIZE
	.align		4
.L_66:
        /*0084*/ 	.byte	0x04, 0x12
        /*0086*/ 	.short	(.L_68 - .L_67)
	.align		4
.L_67:
        /*0088*/ 	.word	index@(_ZN3cub18CUB_300001_SM_10006detail11EmptyKernelIvEEvv)
        /*008c*/ 	.word	0x00000000
.L_68:


//--------------------- .nv.compat                --------------------------
	.section	.nv.compat,"",@"SHT_CUDA_COMPAT_INFO"
	.align	4
        /*0000*/ 	.byte	0x02, 0x09, 0x00, 0x00, 0x02, 0x02, 0x01, 0x00, 0x02, 0x05, 0x05, 0x00, 0x03, 0x07, 0x01, 0x01
        /*0010*/ 	.byte	0x02, 0x03, 0x00, 0x00, 0x02, 0x06, 0x01, 0x00, 0x04, 0x0b, 0x08, 0x00, 0x09, 0x00, 0x00, 0x00
        /*0020*/ 	.byte	0x00, 0x00, 0x00, 0x00


//--------------------- .nv.info._ZN3cub18CUB_300001_SM_10006detail8for_each13static_kernelINS2_12policy_hub_t12policy_500_tElN6thrust24THRUST_300001_SM_1000_NS8cuda_cub20__uninitialized_copy7functorIPiNS7_10device_ptrI3IntEEEEEEvT0_T1_ --------------------------
	.section	.nv.info._ZN3cub18CUB_300001_SM_10006detail8for_each13static_kernelINS2_12policy_hub_t12policy_500_tElN6thrust24THRUST_300001_SM_1000_NS8cuda_cub20__uninitialized_copy7functorIPiNS7_10device_ptrI3IntEEEEEEvT0_T1_,"",@"SHT_CUDA_INFO"
	.sectionflags	@""
	.align	4


	//----- nvinfo : EIATTR_CUDA_API_VERSION
	.align		4
        /*0000*/ 	.byte	0x04, 0x37
        /*0002*/ 	.short	(.L_70 - .L_69)
.L_69:
        /*0004*/ 	.word	0x00000082


	//----- nvinfo : EIATTR_KPARAM_INFO
	.align		4
.L_70:
        /*0008*/ 	.byte	0x04, 0x17
        /*000a*/ 	.short	(.L_72 - .L_71)
.L_71:
        /*000c*/ 	.word	0x00000000
        /*0010*/ 	.short	0x0001
        /*0012*/ 	.short	0x0008
        /*0014*/ 	.byte	0x00, 0xf0, 0x41, 0x00


	//----- nvinfo : EIATTR_KPARAM_INFO
	.align		4
.L_72:
        /*0018*/ 	.byte	0x04, 0x17
        /*001a*/ 	.short	(.L_74 - .L_73)
.L_73:
        /*001c*/ 	.word	0x00000000
        /*0020*/ 	.short	0x0000
        /*0022*/ 	.short	0x0000
        /*0024*/ 	.byte	0x00, 0xf0, 0x21, 0x00


	//----- nvinfo : EIATTR_SPARSE_MMA_MASK
	.align		4
.L_74:
        /*0028*/ 	.byte	0x03, 0x50
        /*002a*/ 	.short	0x0000


	//----- nvinfo : EIATTR_MAXREG_COUNT
	.align		4
        /*002c*/ 	.byte	0x03, 0x1b
        /*002e*/ 	.short	0x00ff


	//----- nvinfo : EIATTR_MERCURY_ISA_VERSION
	.align		4
        /*0030*/ 	.byte	0x03, 0x5f
        /*0032*/ 	.short	0x0101


	//----- nvinfo : EIATTR_VRC_CTA_INIT_COUNT
	.align		4
        /*0034*/ 	.byte	0x02, 0x4a
	.zero		1
	.zero		1


	//----- nvinfo : EIATTR_EXIT_INSTR_OFFSETS
	.align		4
        /*0038*/ 	.byte	0x04, 0x1c
        /*003a*/ 	.short	(.L_76 - .L_75)


	//   ....[0]....
.L_75:
        /*003c*/ 	.word	0x00000190


	//   ....[1]....
        /*0040*/ 	.word	0x00000320


	//   ....[2]....
        /*0044*/ 	.word	0x000003f0


	//----- nvinfo : EIATTR_MAX_THREADS
	.align		4
.L_76:
        /*0048*/ 	.byte	0x04, 0x05
        /*004a*/ 	.short	(.L_78 - .L_77)
.L_77:
        /*004c*/ 	.word	0x00000100
        /*0050*/ 	.word	0x00000001
        /*0054*/ 	.word	0x00000001


	//----- nvinfo : EIATTR_CRS_STACK_SIZE
	.align		4
.L_78:
        /*0058*/ 	.byte	0x04, 0x1e
        /*005a*/ 	.short	(.L_80 - .L_79)
.L_79:
        /*005c*/ 	.word	0x00000000


	//----- nvinfo : EIATTR_CBANK_PARAM_SIZE
	.align		4
.L_80:
        /*0060*/ 	.byte	0x03, 0x19
        /*0062*/ 	.short	0x0018


	//----- nvinfo : EIATTR_PARAM_CBANK
	.align		4
        /*0064*/ 	.byte	0x04, 0x0a
        /*0066*/ 	.short	(.L_82 - .L_81)
	.align		4
.L_81:
        /*0068*/ 	.word	index@(.nv.constant0._ZN3cub18CUB_300001_SM_10006detail8for_each13static_kernelINS2_12policy_hub_t12policy_500_tElN6thrust24THRUST_300001_SM_1000_NS8cuda_cub20__uninitialized_copy7functorIPiNS7_10device_ptrI3IntEEEEEEvT0_T1_)
        /*006c*/ 	.short	0x0380
        /*006e*/ 	.short	0x0018


	//----- nvinfo : EIATTR_SW_WAR
	.align		4
.L_82:
        /*0070*/ 	.byte	0x04, 0x36
        /*0072*/ 	.short	(.L_84 - .L_83)
.L_83:
        /*0074*/ 	.word	0x00000008
.L_84:


//--------------------- .nv.info._ZN3cub18CUB_300001_SM_10006detail8for_each13static_kernelINS2_12policy_hub_t12policy_500_tElN6thrust24THRUST_300001_SM_1000_NS8cuda_cub20__uninitialized_copy7functorINS7_6detail15normal_iteratorINS7_10device_ptrI3IntEEEESF_EEEEvT0_T1_ --------------------------
	.section	.nv.info._ZN3cub18CUB_300001_SM_10006detail8for_each13static_kernelINS2_12policy_hub_t12policy_500_tElN6thrust24THRUST_300001_SM_1000_NS8cuda_cub20__uninitialized_copy7functorINS7_6detail15normal_iteratorINS7_10device_ptrI3IntEEEESF_EEEEvT0_T1_,"",@"SHT_CUDA_INFO"
	.sectionflags	@""
	.align	4


	//----- nvinfo : EIATTR_CUDA_API_VERSION
	.align		4
        /*0000*/ 	.byte	0x04, 0x37
        /*0002*/ 	.short	(.L_86 - .L_85)
.L_85:
        /*0004*/ 	.word	0x00000082


	//----- nvinfo : EIATTR_KPARAM_INFO
	.align		4
.L_86:
        /*0008*/ 	.byte	0x04, 0x17
        /*000a*/ 	.short	(.L_88 - .L_87)
.L_87:
        /*000c*/ 	.word	0x00000000
        /*0010*/ 	.short	0x0001
        /*0012*/ 	.short	0x0008
        /*0014*/ 	.byte	0x00, 0xf0, 0x41, 0x00


	//----- nvinfo : EIATTR_KPARAM_INFO
	.align		4
.L_88:
        /*0018*/ 	.byte	0x04, 0x17
        /*001a*/ 	.short	(.L_90 - .L_89)
.L_89:
        /*001c*/ 	.word	0x00000000
        /*0020*/ 	.short	0x0000
        /*0022*/ 	.short	0x0000
        /*0024*/ 	.byte	0x00, 0xf0, 0x21, 0x00


	//----- nvinfo : EIATTR_SPARSE_MMA_MASK
	.align		4
.L_90:
        /*0028*/ 	.byte	0x03, 0x50
        /*002a*/ 	.short	0x0000


	//----- nvinfo : EIATTR_MAXREG_COUNT
	.align		4
        /*002c*/ 	.byte	0x03, 0x1b
        /*002e*/ 	.short	0x00ff


	//----- nvinfo : EIATTR_MERCURY_ISA_VERSION
	.align		4
        /*0030*/ 	.byte	0x03, 0x5f
        /*0032*/ 	.short	0x0101


	//----- nvinfo : EIATTR_VRC_CTA_INIT_COUNT
	.align		4
        /*0034*/ 	.byte	0x02, 0x4a
	.zero		1
	.zero		1


	//----- nvinfo : EIATTR_EXIT_INSTR_OFFSETS
	.align		4
        /*0038*/ 	.byte	0x04, 0x1c
        /*003a*/ 	.short	(.L_92 - .L_91)


	//   ....[0]....
.L_91:
        /*003c*/ 	.word	0x00000190


	//   ....[1]....
        /*0040*/ 	.word	0x00000320


	//   ....[2]....
        /*0044*/ 	.word	0x000003f0


	//----- nvinfo : EIATTR_MAX_THREADS
	.align		4
.L_92:
        /*0048*/ 	.byte	0x04, 0x05
        /*004a*/ 	.short	(.L_94 - .L_93)
.L_93:
        /*004c*/ 	.word	0x00000100
        /*0050*/ 	.word	0x00000001
        /*0054*/ 	.word	0x00000001


	//----- nvinfo : EIATTR_CRS_STACK_SIZE
	.align		4
.L_94:
        /*0058*/ 	.byte	0x04, 0x1e
        /*005a*/ 	.short	(.L_96 - .L_95)
.L_95:
        /*005c*/ 	.word	0x00000000


	//----- nvinfo : EIATTR_CBANK_PARAM_SIZE
	.align		4
.L_96:
        /*0060*/ 	.byte	0x03, 0x19
        /*0062*/ 	.short	0x0018


	//----- nvinfo : EIATTR_PARAM_CBANK
	.align		4
        /*0064*/ 	.byte	0x04, 0x0a
        /*0066*/ 	.short	(.L_98 - .L_97)
	.align		4
.L_97:
        /*0068*/ 	.word	index@(.nv.constant0._ZN3cub18CUB_300001_SM_10006detail8for_each13static_kernelINS2_12policy_hub_t12policy_500_tElN6thrust24THRUST_300001_SM_1000_NS8cuda_cub20__uninitialized_copy7functorINS7_6detail15normal_iteratorINS7_10device_ptrI3IntEEEESF_EEEEvT0_T1_)
        /*006c*/ 	.short	0x0380
        /*006e*/ 	.short	0x0018


	//----- nvinfo : EIATTR_SW_WAR
	.align		4
.L_98:
        /*0070*/ 	.byte	0x04, 0x36
        /*0072*/ 	.short	(.L_100 - .L_99)
.L_99:
        /*0074*/ 	.word	0x00000008
.L_100:


//--------------------- .nv.info._ZN3cub18CUB_300001_SM_10006detail8for_each13static_kernelINS2_12policy_hub_t12policy_500_tEmN6thrust24THRUST_300001_SM_1000_NS8cuda_cub20__uninitialized_fill7functorINS7_10device_ptrI3IntEESC_EEEEvT0_T1_ --------------------------
	.section	.nv.info._ZN3cub18CUB_300001_SM_10006detail8for_each13static_kernelINS2_12policy_hub_t12policy_500_tEmN6thrust24THRUST_300001_SM_1000_NS8cuda_cub20__uninitialized_fill7functorINS7_10device_ptrI3IntEESC_EEEEvT0_T1_,"",@"SHT_CUDA_INFO"
	.sectionflags	@""
	.align	4


	//----- nvinfo : EIATTR_CUDA_API_VERSION
	.align		4
        /*0000*/ 	.byte	0x04, 0x37
        /*0002*/ 	.short	(.L_102 - .L_101)
.L_101:
        /*0004*/ 	.word	0x00000082


	//----- nvinfo : EIATTR_KPARAM_INFO
	.align		4
.L_102:
        /*0008*/ 	.byte	0x04, 0x17
        /*000a*/ 	.short	(.L_104 - .L_103)
.L_103:
        /*000c*/ 	.word	0x00000000
        /*0010*/ 	.short	0x0001
        /*0012*/ 	.short	0x0008
        /*0014*/ 	.byte	0x00, 0xf0, 0x41, 0x00


	//----- nvinfo : EIATTR_KPARAM_INFO
	.align		4
.L_104:
        /*0018*/ 	.byte	0x04, 0x17
        /*001a*/ 	.short	(.L_106 - .L_105)
.L_105:
        /*001c*/ 	.word	0x00000000
        /*0020*/ 	.short	0x0000
        /*0022*/ 	.short	0x0000
        /*0024*/ 	.byte	0x00, 0xf0, 0x21, 0x00


	//----- nvinfo : EIATTR_SPARSE_MMA_MASK
	.align		4
.L_106:
        /*0028*/ 	.byte	0x03, 0x50
        /*002a*/ 	.short	0x0000


	//----- nvinfo : EIATTR_MAXREG_COUNT
	.align		4
        /*002c*/ 	.byte	0x03, 0x1b
        /*002e*/ 	.short	0x00ff


	//----- nvinfo : EIATTR_MERCURY_ISA_VERSION
	.align		4
        /*0030*/ 	.byte	0x03, 0x5f
        /*0032*/ 	.short	0x0101


	//----- nvinfo : EIATTR_VRC_CTA_INIT_COUNT
	.align		4
        /*0034*/ 	.byte	0x02, 0x4a
	.zero		1
	.zero		1


	//----- nvinfo : EIATTR_EXIT_INSTR_OFFSETS
	.align		4
        /*0038*/ 	.byte	0x04, 0x1c
        /*003a*/ 	.short	(.L_108 - .L_107)


	//   ....[0]....
.L_107:
        /*003c*/ 	.word	0x00000130


	//   ....[1]....
        /*0040*/ 	.word	0x00000230


	//   ....[2]....
        /*0044*/ 	.word	0x00000260


	//----- nvinfo : EIATTR_MAX_THREADS
	.align		4
.L_108:
        /*0048*/ 	.byte	0x04, 0x05
        /*004a*/ 	.short	(.L_110 - .L_109)
.L_109:
        /*004c*/ 	.word	0x00000100
        /*0050*/ 	.word	0x00000001
        /*0054*/ 	.word	0x00000001


	//----- nvinfo : EIATTR_CBANK_PARAM_SIZE
	.align		4
.L_110:
        /*0058*/ 	.byte	0x03, 0x19
        /*005a*/ 	.short	0x0018


	//----- nvinfo : EIATTR_PARAM_CBANK
	.align		4
        /*005c*/ 	.byte	0x04, 0x0a
        /*005e*/ 	.short	(.L_112 - .L_111)
	.align		4
.L_111:
        /*0060*/ 	.word	index@(.nv.constant0._ZN3cub18CUB_300001_SM_10006detail8for_each13static_kernelINS2_12policy_hub_t12policy_500_tEmN6thrust24THRUST_300001_SM_1000_NS8cuda_cub20__uninitialized_fill7functorINS7_10device_ptrI3IntEESC_EEEEvT0_T1_)
        /*0064*/ 	.short	0x0380
        /*0066*/ 	.short	0x0018


	//----- nvinfo : EIATTR_SW_WAR
	.align		4
.L_112:
        /*0068*/ 	.byte	0x04, 0x36
        /*006a*/ 	.short	(.L_114 - .L_113)
.L_113:
        /*006c*/ 	.word	0x00000008
.L_114:


//--------------------- .nv.info._ZN3cub18CUB_300001_SM_10006detail11EmptyKernelIvEEvv --------------------------
	.section	.nv.info._ZN3cub18CUB_300001_SM_10006detail11EmptyKernelIvEEvv,"",@"SHT_CUDA_INFO"
	.sectionflags	@""
	.align	4


	//----- nvinfo : EIATTR_CUDA_API_VERSION
	.align		4
        /*0000*/ 	.byte	0x04, 0x37
        /*0002*/ 	.short	(.L_116 - .L_115)
.L_115:
        /*0004*/ 	.word	0x00000082


	//----- nvinfo : EIATTR_SPARSE_MMA_MASK
	.align		4
.L_116:
        /*0008*/ 	.byte	0x03, 0x50
        /*000a*/ 	.short	0x0000


	//----- nvinfo : EIATTR_MAXREG_COUNT
	.align		4
        /*000c*/ 	.byte	0x03, 0x1b
        /*000e*/ 	.short	0x00ff


	//----- nvinfo : EIATTR_MERCURY_ISA_VERSION
	.align		4
        /*0010*/ 	.byte	0x03, 0x5f
        /*0012*/ 	.short	0x0101


	//----- nvinfo : EIATTR_VRC_CTA_INIT_COUNT
	.align		4
        /*0014*/ 	.byte	0x02, 0x4a
	.zero		1
	.zero		1


	//----- nvinfo : EIATTR_EXIT_INSTR_OFFSETS
	.align		4
        /*0018*/ 	.byte	0x04, 0x1c
        /*001a*/ 	.short	(.L_118 - .L_117)


	//   ....[0]....
.L_117:
        /*001c*/ 	.word	0x00000010


	//----- nvinfo : EIATTR_SW_WAR
	.align		4
.L_118:
        /*0020*/ 	.byte	0x04, 0x36
        /*0022*/ 	.short	(.L_120 - .L_119)
.L_119:
        /*0024*/ 	.word	0x00000008
.L_120:


//--------------------- .nv.callgraph             --------------------------
	.section	.nv.callgraph,"",@"SHT_CUDA_CALLGRAPH"
	.align	4
	.sectionentsize	8
	.align		4
        /*0000*/ 	.word	0x00000000
	.align		4
        /*0004*/ 	.word	0xffffffff
	.align		4
        /*0008*/ 	.word	0x00000000
	.align		4
        /*000c*/ 	.word	0xfffffffe
	.align		4
        /*0010*/ 	.word	0x00000000
	.align		4
        /*0014*/ 	.word	0xfffffffd
	.align		4
        /*0018*/ 	.word	0x00000000
	.align		4
        /*001c*/ 	.word	0xfffffffc


//--------------------- .nv.constant4             --------------------------
	.section	.nv.constant4,"a",@progbits
	.align	8
	.align		8
.nv.constant4:
        /*0000*/ 	.dword	_ZN34_INTERNAL_52aef212_4_k_cu__Z4testv4cuda3std3__45__cpo5beginE
	.align		8
        /*0008*/ 	.dword	_ZN34_INTERNAL_52aef212_4_k_cu__Z4testv4cuda3std3__45__cpo3endE
	.align		8
        /*0010*/ 	.dword	_ZN34_INTERNAL_52aef212_4_k_cu__Z4testv4cuda3std3__45__cpo6cbeginE
	.align		8
        /*0018*/ 	.dword	_ZN34_INTERNAL_52aef212_4_k_cu__Z4testv4cuda3std3__45__cpo4cendE
	.align		8
        /*0020*/ 	.dword	_ZN34_INTERNAL_52aef212_4_k_cu__Z4testv4cuda3std3__45__cpo6rbeginE
	.align		8
        /*0028*/ 	.dword	_ZN34_INTERNAL_52aef212_4_k_cu__Z4testv4cuda3std3__45__cpo4rendE
	.align		8
        /*0030*/ 	.dword	_ZN34_INTERNAL_52aef212_4_k_cu__Z4testv4cuda3std3__45__cpo7crbeginE
	.align		8
        /*0038*/ 	.dword	_ZN34_INTERNAL_52aef212_4_k_cu__Z4testv4cuda3std3__45__cpo5crendE
	.align		8
        /*0040*/ 	.dword	_ZN34_INTERNAL_52aef212_4_k_cu__Z4testv4cuda3std3__436_GLOBAL__N__52aef212_4_k_cu__Z4testv6ignoreE
	.align		8
        /*0048*/ 	.dword	_ZN34_INTERNAL_52aef212_4_k_cu__Z4testv4cuda3std3__419piecewise_constructE
	.align		8
        /*0050*/ 	.dword	_ZN34_INTERNAL_52aef212_4_k_cu__Z4testv4cuda3std3__48in_placeE
	.align		8
        /*0058*/ 	.dword	_ZN34_INTERNAL_52aef212_4_k_cu__Z4testv4cuda3std3__420unreachable_sentinelE
	.align		8
        /*0060*/ 	.dword	_ZN34_INTERNAL_52aef212_4_k_cu__Z4testv4cuda3std3__47nulloptE
	.align		8
        /*0068*/ 	.dword	_ZN34_INTERNAL_52aef212_4_k_cu__Z4testv4cuda3std3__48unexpectE
	.align		8
        /*0070*/ 	.dword	_ZN34_INTERNAL_52aef212_4_k_cu__Z4testv4cuda3std6ranges3__45__cpo4swapE
	.align		8
        /*0078*/ 	.dword	_ZN34_INTERNAL_52aef212_4_k_cu__Z4testv4cuda3std6ranges3__45__cpo9iter_moveE
	.align		8
        /*0080*/ 	.dword	_ZN34_INTERNAL_52aef212_4_k_cu__Z4testv4cuda3std6ranges3__45__cpo5beginE
	.align		8
        /*0088*/ 	.dword	_ZN34_INTERNAL_52aef212_4_k_cu__Z4testv4cuda3std6ranges3__45__cpo3endE
	.align		8
        /*0090*/ 	.dword	_ZN34_INTERNAL_52aef212_4_k_cu__Z4testv4cuda3std6ranges3__45__cpo6cbeginE
	.align		8
        /*0098*/ 	.dword	_ZN34_INTERNAL_52aef212_4_k_cu__Z4testv4cuda3std6ranges3__45__cpo4cendE
	.align		8
        /*00a0*/ 	.dword	_ZN34_INTERNAL_52aef212_4_k_cu__Z4testv4cuda3std6ranges3__45__cpo7advanceE
	.align		8
        /*00a8*/ 	.dword	_ZN34_INTERNAL_52aef212_4_k_cu__Z4testv4cuda3std6ranges3__45__cpo9iter_swapE
	.align		8
        /*00b0*/ 	.dword	_ZN34_INTERNAL_52aef212_4_k_cu__Z4testv4cuda3std6ranges3__45__cpo4nextE
	.align		8
        /*00b8*/ 	.dword	_ZN34_INTERNAL_52aef212_4_k_cu__Z4testv4cuda3std6ranges3__45__cpo4prevE
	.align		8
        /*00c0*/ 	.dword	_ZN34_INTERNAL_52aef212_4_k_cu__Z4testv4cuda3std6ranges3__45__cpo4dataE
	.align		8
        /*00c8*/ 	.dword	_ZN34_INTERNAL_52aef212_4_k_cu__Z4testv4cuda3std6ranges3__45__cpo5cdataE
	.align		8
        /*00d0*/ 	.dword	_ZN34_INTERNAL_52aef212_4_k_cu__Z4testv4cuda3std6ranges3__45__cpo4sizeE
	.align		8
        /*00d8*/ 	.dword	_ZN34_INTERNAL_52aef212_4_k_cu__Z4testv4cuda3std6ranges3__45__cpo5ssizeE
	.align		8
        /*00e0*/ 	.dword	_ZN34_INTERNAL_52aef212_4_k_cu__Z4testv4cuda3std6ranges3__45__cpo8distanceE
	.align		8
        /*00e8*/ 	.dword	_ZN34_INTERNAL_52aef212_4_k_cu__Z4testv6thrust24THRUST_300001_SM_1000_NS8cuda_cub3parE
	.align		8
        /*00f0*/ 	.dword	_ZN34_INTERNAL_52aef212_4_k_cu__Z4testv6thrust24THRUST_300001_SM_1000_NS8cuda_cub10par_nosyncE
	.align		8
        /*00f8*/ 	.dword	_ZN34_INTERNAL_52aef212_4_k_cu__Z4testv6thrust24THRUST_300001_SM_1000_NS6system6detail10sequential3seqE
	.align		8
        /*0100*/ 	.dword	_ZN34_INTERNAL_52aef212_4_k_cu__Z4testv6thrust24THRUST_300001_SM_1000_NS6system3cpp3parE
	.align		8
        /*0108*/ 	.dword	_ZN34_INTERNAL_52aef212_4_k_cu__Z4testv6thrust24THRUST_300001_SM_1000_NS12placeholders2_1E
	.align		8
        /*0110*/ 	.dword	_ZN34_INTERNAL_52aef212_4_k_cu__Z4testv6thrust24THRUST_300001_SM_1000_NS12placeholders2_2E
	.align		8
        /*0118*/ 	.dword	_ZN34_INTERNAL_52aef212_4_k_cu__Z4testv6thrust24THRUST_300001_SM_1000_NS12placeholders2_3E
	.align		8
        /*0120*/ 	.dword	_ZN34_INTERNAL_52aef212_4_k_cu__Z4testv6thrust24THRUST_300001_SM_1000_NS12placeholders2_4E
	.align		8
        /*0128*/ 	.dword	_ZN34_INTERNAL_52aef212_4_k_cu__Z4testv6thrust24THRUST_300001_SM_1000_NS12placeholders2_5E
	.align		8
        /*0130*/ 	.dword	_ZN34_INTERNAL_52aef212_4_k_cu__Z4testv6thrust24THRUST_300001_SM_1000_NS12placeholders2_6E
	.align		8
        /*0138*/ 	.dword	_ZN34_INTERNAL_52aef212_4_k_cu__Z4testv6thrust24THRUST_300001_SM_1000_NS12placeholders2_7E
	.align		8
        /*0140*/ 	.dword	_ZN34_INTERNAL_52aef212_4_k_cu__Z4testv6thrust24THRUST_300001_SM_1000_NS12placeholders2_8E
	.align		8
        /*0148*/ 	.dword	_ZN34_INTERNAL_52aef212_4_k_cu__Z4testv6thrust24THRUST_300001_SM_1000_NS12placeholders2_9E
	.align		8
        /*0150*/ 	.dword	_ZN34_INTERNAL_52aef212_4_k_cu__Z4testv6thrust24THRUST_300001_SM_1000_NS12placeholders3_10E
	.align		8
        /*0158*/ 	.dword	_ZN34_INTERNAL_52aef212_4_k_cu__Z4testv6thrust24THRUST_300001_SM_1000_NS3seqE
	.align		8
        /*0160*/ 	.dword	_ZN34_INTERNAL_52aef212_4_k_cu__Z4testv6thrust24THRUST_300001_SM_1000_NS6deviceE


//--------------------- .text._ZN3cub18CUB_300001_SM_10006detail8for_each13static_kernelINS2_12policy_hub_t12policy_500_tElN6thrust24THRUST_300001_SM_1000_NS8cuda_cub20__uninitialized_copy7functorIPiNS7_10device_ptrI3IntEEEEEEvT0_T1_ --------------------------
	.section	.text._ZN3cub18CUB_300001_SM_10006detail8for_each13static_kernelINS2_12policy_hub_t12policy_500_tElN6thrust24THRUST_300001_SM_1000_NS8cuda_cub20__uninitialized_copy7functorIPiNS7_10device_ptrI3IntEEEEEEvT0_T1_,"ax",@progbits
	.align	128
        .global         _ZN3cub18CUB_300001_SM_10006detail8for_each13static_kernelINS2_12policy_hub_t12policy_500_tElN6thrust24THRUST_300001_SM_1000_NS8cuda_cub20__uninitialized_copy7functorIPiNS7_10device_ptrI3IntEEEEEEvT0_T1_
        .type           _ZN3cub18CUB_300001_SM_10006detail8for_each13static_kernelINS2_12policy_hub_t12policy_500_tElN6thrust24THRUST_300001_SM_1000_NS8cuda_cub20__uninitialized_copy7functorIPiNS7_10device_ptrI3IntEEEEEEvT0_T1_,@function
        .size           _ZN3cub18CUB_300001_SM_10006detail8for_each13static_kernelINS2_12policy_hub_t12policy_500_tElN6thrust24THRUST_300001_SM_1000_NS8cuda_cub20__uninitialized_copy7functorIPiNS7_10device_ptrI3IntEEEEEEvT0_T1_,(.L_x_11 - _ZN3cub18CUB_300001_SM_10006detail8for_each13static_kernelINS2_12policy_hub_t12policy_500_tElN6thrust24THRUST_300001_SM_1000_NS8cuda_cub20__uninitialized_copy7functorIPiNS7_10device_ptrI3IntEEEEEEvT0_T1_)
        .other          _ZN3cub18CUB_300001_SM_10006detail8for_each13static_kernelINS2_12policy_hub_t12policy_500_tElN6thrust24THRUST_300001_SM_1000_NS8cuda_cub20__uninitialized_copy7functorIPiNS7_10device_ptrI3IntEEEEEEvT0_T1_,@"STO_CUDA_ENTRY STV_DEFAULT"
_ZN3cub18CUB_300001_SM_10006detail8for_each13static_kernelINS2_12policy_hub_t12policy_500_tElN6thrust24THRUST_300001_SM_1000_NS8cuda_cub20__uninitialized_copy7functorIPiNS7_10device_ptrI3IntEEEEEEvT0_T1_:
.text._ZN3cub18CUB_300001_SM_10006detail8for_each13static_kernelINS2_12policy_hub_t12policy_500_tElN6thrust24THRUST_300001_SM_1000_NS8cuda_cub20__uninitialized_copy7functorIPiNS7_10device_ptrI3IntEEEEEEvT0_T1_:
[----:B------:R-:W-:Y:S08]  /*0000*/  LDC R1, c[0x0][0x37c] ;  /* 0x0000df00ff017b82 */ /* 0x000ff00000000800 */
[----:B------:R-:W0:Y:S01]  /*0010*/  S2UR UR4, SR_CTAID.X ;  /* 0x00000000000479c3 */ /* 0x000e220000002500 */
[----:B------:R-:W1:Y:S01]  /*0020*/  LDCU.64 UR6, c[0x0][0x380] ;  /* 0x00007000ff0677ac */ /* 0x000e620008000a00 */
[----:B------:R-:W2:Y:S01]  /*0030*/  LDCU.64 UR8, c[0x0][0x358] ;  /* 0x00006b00ff0877ac */ /* 0x000ea20008000a00 */
[----:B0-----:R-:W-:-:S04]  /*0040*/  UIMAD.WIDE.U32 UR4, UR4, 0x200, URZ ;  /* 0x00000200040478a5 */ /* 0x001fc8000f8e00ff */
[----:B-1----:R-:W-:-:S04]  /*0050*/  UIADD3 UR6, UP0, UPT, -UR4, UR6, URZ ;  /* 0x0000000604067290 */ /* 0x002fc8000ff1e1ff */
[----:B------:R-:W-:Y:S02]  /*0060*/  UIADD3.X UR7, UPT, UPT, ~UR5, UR7, URZ, UP0, !UPT ;  /* 0x0000000705077290 */ /* 0x000fe400087fe5ff */
[----:B------:R-:W-:-:S04]  /*0070*/  UISETP.GE.U32.AND UP0, UPT, UR6, 0x200, UPT ;  /* 0x000002000600788c */ /* 0x000fc8000bf06070 */
[----:B------:R-:W-:-:S09]  /*0080*/  UISETP.GE.AND.EX UP0, UPT, UR7, URZ, UPT, UP0 ;  /* 0x000000ff0700728c */ /* 0x000fd2000bf06300 */
[----:B--2---:R-:W-:Y:S05]  /*0090*/  BRA.U !UP0, `(.L_x_0) ;  /* 0x0000000108407547 */ /* 0x004fea000b800000 */
[----:B------:R-:W0:Y:S01]  /*00a0*/  S2R R0, SR_TID.X ;  /* 0x0000000000007919 */ /* 0x000e220000002100 */
[----:B------:R-:W1:Y:S01]  /*00b0*/  LDCU.64 UR10, c[0x0][0x388] ;  /* 0x00007100ff0a77ac */ /* 0x000e620008000a00 */
[----:B0-----:R-:W-:-:S05]  /*00c0*/  IADD3 R0, P0, PT, R0, UR4, RZ ;  /* 0x0000000400007c10 */ /* 0x001fca000ff1e0ff */
[----:B------:R-:W-:Y:S02]  /*00d0*/  IMAD.X R3, RZ, RZ, UR5, P0 ;  /* 0x00000005ff037e24 */ /* 0x000fe400080e06ff */
[----:B------:R-:W-:-:S03]  /*00e0*/  IMAD.SHL.U32 R4, R0, 0x4, RZ ;  /* 0x0000000400047824 */ /* 0x000fc600078e00ff */
[----:B------:R-:W-:Y:S02]  /*00f0*/  SHF.L.U64.HI R0, R0, 0x2, R3 ;  /* 0x0000000200007819 */ /* 0x000fe40000010203 */
[----:B-1----:R-:W-:-:S04]  /*0100*/  IADD3 R2, P0, PT, R4, UR10, RZ ;  /* 0x0000000a04027c10 */ /* 0x002fc8000ff1e0ff */
[----:B------:R-:W-:Y:S01]  /*0110*/  IADD3.X R3, PT, PT, R0, UR11, RZ, P0, !PT ;  /* 0x0000000b00037c10 */ /* 0x000fe200087fe4ff */
[----:B------:R-:W0:Y:S04]  /*0120*/  LDCU.64 UR10, c[0x0][0x390] ;  /* 0x00007200ff0a77ac */ /* 0x000e280008000a00 */
[----:B------:R-:W2:Y:S01]  /*0130*/  LDG.E R7, desc[UR8][R2.64] ;  /* 0x0000000802077981 */ /* 0x000ea2000c1e1900 */
[----:B0-----:R-:W-:-:S04]  /*0140*/  IADD3 R4, P0, PT, R4, UR10, RZ ;  /* 0x0000000a04047c10 */ /* 0x001fc8000ff1e0ff */
[----:B------:R-:W-:-:S05]  /*0150*/  IADD3.X R5, PT, PT, R0, UR11, RZ, P0, !PT ;  /* 0x0000000b00057c10 */ /* 0x000fca00087fe4ff */
[----:B--2---:R-:W-:Y:S04]  /*0160*/  STG.E desc[UR8][R4.64], R7 ;  /* 0x0000000704007986 */ /* 0x004fe8000c101908 */
[----:B------:R-:W2:Y:S04]  /*0170*/  LDG.E R9, desc[UR8][R2.64+0x400] ;  /* 0x0004000802097981 */ /* 0x000ea8000c1e1900 */
[----:B--2---:R-:W-:Y:S01]  /*0180*/  STG.E desc[UR8][R4.64+0x400], R9 ;  /* 0x0004000904007986 */ /* 0x004fe2000c101908 */
[----:B------:R-:W-:Y:S05]  /*0190*/  EXIT ;  /* 0x000000000000794d */ /* 0x000fea0003800000 */
.L_x_0:
[----:B------:R-:W0:Y:S01]  /*01a0*/  S2R R0, SR_TID.X ;  /* 0x0000000000007919 */ /* 0x000e220000002100 */
[----:B------:R-:W-:Y:S01]  /*01b0*/  USHF.R.S32.HI UR7, URZ, 0x1f, UR6 ;  /* 0x0000001fff077899 */ /* 0x000fe20008011406 */
[----:B------:R-:W-:Y:S05]  /*01c0*/  BSSY.RECONVERGENT B0, `(.L_x_1) ;  /* 0x0000015000007945 */ /* 0x000fea0003800200 */
[----:B------:R-:W-:Y:S01]  /*01d0*/  IMAD.U32 R3, RZ, RZ, UR7 ;  /* 0x00000007ff037e24 */ /* 0x000fe2000f8e00ff */
[C---:B0-----:R-:W-:Y:S01]  /*01e0*/  ISETP.LT.U32.AND P0, PT, R0.reuse, UR6, PT ;  /* 0x0000000600007c0c */ /* 0x041fe2000bf01070 */
[----:B------:R-:W-:-:S03]  /*01f0*/  VIADD R2, R0, 0x100 ;  /* 0x0000010000027836 */ /* 0x000fc60000000000 */
[----:B------:R-:W-:Y:S02]  /*0200*/  ISETP.GT.AND.EX P0, PT, R3, RZ, PT, P0 ;  /* 0x000000ff0300720c */ /* 0x000fe40003f04300 */
[----:B------:R-:W-:Y:S01]  /*0210*/  ISETP.LT.U32.AND P1, PT, R2, UR6, PT ;  /* 0x0000000602007c0c */ /* 0x000fe2000bf21070 */
[----:B------:R-:W-:-:S05]  /*0220*/  IMAD.U32 R2, RZ, RZ, UR7 ;  /* 0x00000007ff027e24 */ /* 0x000fca000f8e00ff */
[----:B------:R-:W-:-:S05]  /*0230*/  ISETP.GT.AND.EX P1, PT, R2, RZ, PT, P1 ;  /* 0x000000ff0200720c */ /* 0x000fca0003f24310 */
[----:B------:R-:W-:Y:S08]  /*0240*/  @!P0 BRA `(.L_x_2) ;  /* 0x0000000000308947 */ /* 0x000ff00003800000 */
[----:B------:R-:W0:Y:S01]  /*0250*/  LDCU.64 UR10, c[0x0][0x388] ;  /* 0x00007100ff0a77ac */ /* 0x000e220008000a00 */
[----:B------:R-:W-:-:S05]  /*0260*/  IADD3 R2, P0, PT, R0, UR4, RZ ;  /* 0x0000000400027c10 */ /* 0x000fca000ff1e0ff */
[----:B------:R-:W-:Y:S02]  /*0270*/  IMAD.X R3, RZ, RZ, UR5, P0 ;  /* 0x00000005ff037e24 */ /* 0x000fe400080e06ff */
[----:B------:R-:W-:-:S03]  /*0280*/  IMAD.SHL.U32 R4, R2, 0x4, RZ ;  /* 0x0000000402047824 */ /* 0x000fc600078e00ff */
[----:B------:R-:W-:Y:S02]  /*0290*/  SHF.L.U64.HI R5, R2, 0x2, R3 ;  /* 0x0000000202057819 */ /* 0x000fe40000010203 */
[----:B0-----:R-:W-:-:S04]  /*02a0*/  IADD3 R2, P0, PT, R4, UR10, RZ ;  /* 0x0000000a04027c10 */ /* 0x001fc8000ff1e0ff */
[----:B------:R-:W-:Y:S01]  /*02b0*/  IADD3.X R3, PT, PT, R5, UR11, RZ, P0, !PT ;  /* 0x0000000b05037c10 */ /* 0x000fe200087fe4ff */
[----:B------:R-:W0:Y:S05]  /*02c0*/  LDCU.64 UR10, c[0x0][0x390] ;  /* 0x00007200ff0a77ac */ /* 0x000e2a0008000a00 */
[----:B------:R-:W2:Y:S01]  /*02d0*/  LDG.E R3, desc[UR8][R2.64] ;  /* 0x0000000802037981 */ /* 0x000ea2000c1e1900 */
[----:B0-----:R-:W-:-:S04]  /*02e0*/  IADD3 R4, P0, PT, R4, UR10, RZ ;  /* 0x0000000a04047c10 */ /* 0x001fc8000ff1e0ff */
[----:B------:R-:W-:-:S05]  /*02f0*/  IADD3.X R5, PT, PT, R5, UR11, RZ, P0, !PT ;  /* 0x0000000b05057c10 */ /* 0x000fca00087fe4ff */
[----:B--2---:R0:W-:Y:S04]  /*0300*/  STG.E desc[UR8][R4.64], R3 ;  /* 0x0000000304007986 */ /* 0x0041e8000c101908 */
.L_x_2:
[----:B------:R-:W-:Y:S05]  /*0310*/  BSYNC.RECONVERGENT B0 ;  /* 0x0000000000007941 */ /* 0x000fea0003800200 */
.L_x_1:
[----:B------:R-:W-:Y:S05]  /*0320*/  @!P1 EXIT ;  /* 0x000000000000994d */ /* 0x000fea0003800000 */
[----:B------:R-:W1:Y:S01]  /*0330*/  LDCU.64 UR6, c[0x0][0x388] ;  /* 0x00007100ff0677ac */ /* 0x000e620008000a00 */
[----:B------:R-:W-:-:S05]  /*0340*/  IADD3 R0, P0, PT, R0, UR4, RZ ;  /* 0x0000000400007c10 */ /* 0x000fca000ff1e0ff */
[----:B0-----:R-:W-:Y:S02]  /*0350*/  IMAD.X R3, RZ, RZ, UR5, P0 ;  /* 0x00000005ff037e24 */ /* 0x001fe400080e06ff */
[----:B------:R-:W-:-:S03]  /*0360*/  IMAD.SHL.U32 R4, R0, 0x4, RZ ;  /* 0x0000000400047824 */ /* 0x000fc600078e00ff */
[----:B------:R-:W-:Y:S02]  /*0370*/  SHF.L.U64.HI R0, R0, 0x2, R3 ;  /* 0x0000000200007819 */ /* 0x000fe40000010203 */
[----:B-1----:R-:W-:-:S04]  /*0380*/  IADD3 R2, P0, PT, R4, UR6, RZ ;  /* 0x0000000604027c10 */ /* 0x002fc8000ff1e0ff */
[----:B------:R-:W-:Y:S01]  /*0390*/  IADD3.X R3, PT, PT, R0, UR7, RZ, P0, !PT ;  /* 0x0000000700037c10 */ /* 0x000fe200087fe4ff */
[----:B------:R-:W0:Y:S05]  /*03a0*/  LDCU.64 UR6, c[0x0][0x390] ;  /* 0x00007200ff0677ac */ /* 0x000e2a0008000a00 */
[----:B------:R-:W2:Y:S01]  /*03b0*/  LDG.E R3, desc[UR8][R2.64+0x400] ;  /* 0x0004000802037981 */ /* 0x000ea2000c1e1900 */
[----:B0-----:R-:W-:-:S04]  /*03c0*/  IADD3 R4, P0, PT, R4, UR6, RZ ;  /* 0x0000000604047c10 */ /* 0x001fc8000ff1e0ff */
[----:B------:R-:W-:-:S05]  /*03d0*/  IADD3.X R5, PT, PT, R0, UR7, RZ, P0, !PT ;  /* 0x0000000700057c10 */ /* 0x000fca00087fe4ff */
[----:B--2---:R-:W-:Y:S01]  /*03e0*/  STG.E desc[UR8][R4.64+0x400], R3 ;  /* 0x0004000304007986 */ /* 0x004fe2000c101908 */
[----:B------:R-:W-:Y:S05]  /*03f0*/  EXIT ;  /* 0x000000000000794d */ /* 0x000fea0003800000 */
.L_x_3:
[----:B------:R-:W-:-:S00]  /*0400*/  BRA `(.L_x_3) ;  /* 0xfffffffc00fc7947 */ /* 0x000fc0000383ffff */
[----:B------:R-:W-:-:S00]  /*0410*/  NOP ;  /* 0x0000000000007918 */ /* 0x000fc00000000000 */
        /* <DEDUP_REMOVED lines=14> */
.L_x_11:


//--------------------- .text._ZN3cub18CUB_300001_SM_10006detail8for_each13static_kernelINS2_12policy_hub_t12policy_500_tElN6thrust24THRUST_300001_SM_1000_NS8cuda_cub20__uninitialized_copy7functorINS7_6detail15normal_iteratorINS7_10device_ptrI3IntEEEESF_EEEEvT0_T1_ --------------------------
	.section	.text._ZN3cub18CUB_300001_SM_10006detail8for_each13static_kernelINS2_12policy_hub_t12policy_500_tElN6thrust24THRUST_300001_SM_1000_NS8cuda_cub20__uninitialized_copy7functorINS7_6detail15normal_iteratorINS7_10device_ptrI3IntEEEESF_EEEEvT0_T1_,"ax",@progbits
	.align	128
        .global         _ZN3cub18CUB_300001_SM_10006detail8for_each13static_kernelINS2_12policy_hub_t12policy_500_tElN6thrust24THRUST_300001_SM_1000_NS8cuda_cub20__uninitialized_copy7functorINS7_6detail15normal_iteratorINS7_10device_ptrI3IntEEEESF_EEEEvT0_T1_
        .type           _ZN3cub18CUB_300001_SM_10006detail8for_each13static_kernelINS2_12policy_hub_t12policy_500_tElN6thrust24THRUST_300001_SM_1000_NS8cuda_cub20__uninitialized_copy7functorINS7_6detail15normal_iteratorINS7_10device_ptrI3IntEEEESF_EEEEvT0_T1_,@function
        .size           _ZN3cub18CUB_300001_SM_10006detail8for_each13static_kernelINS2_12policy_hub_t12policy_500_tElN6thrust24THRUST_300001_SM_1000_NS8cuda_cub20__uninitialized_copy7functorINS7_6detail15normal_iteratorINS7_10device_ptrI3IntEEEESF_EEEEvT0_T1_,(.L_x_12 - _ZN3cub18CUB_300001_SM_10006detail8for_each13static_kernelINS2_12policy_hub_t12policy_500_tElN6thrust24THRUST_300001_SM_1000_NS8cuda_cub20__uninitialized_copy7functorINS7_6detail15normal_iteratorINS7_10device_ptrI3IntEEEESF_EEEEvT0_T1_)
        .other          _ZN3cub18CUB_300001_SM_10006detail8for_each13static_kernelINS2_12policy_hub_t12policy_500_tElN6thrust24THRUST_300001_SM_1000_NS8cuda_cub20__uninitialized_copy7functorINS7_6detail15normal_iteratorINS7_10device_ptrI3IntEEEESF_EEEEvT0_T1_,@"STO_CUDA_ENTRY STV_DEFAULT"
_ZN3cub18CUB_300001_SM_10006detail8for_each13static_kernelINS2_12policy_hub_t12policy_500_tElN6thrust24THRUST_300001_SM_1000_NS8cuda_cub20__uninitialized_copy7functorINS7_6detail15normal_iteratorINS7_10device_ptrI3IntEEEESF_EEEEvT0_T1_:
.text._ZN3cub18CUB_300001_SM_10006detail8for_each13static_kernelINS2_12policy_hub_t12policy_500_tElN6thrust24THRUST_300001_SM_1000_NS8cuda_cub20__uninitialized_copy7functorINS7_6detail15normal_iteratorINS7_10device_ptrI3IntEEEESF_EEEEvT0_T1_:
        /* <DEDUP_REMOVED lines=26> */
.L_x_4:
        /* <DEDUP_REMOVED lines=23> */
.L_x_6:
[----:B------:R-:W-:Y:S05]  /*0310*/  BSYNC.RECONVERGENT B0 ;  /* 0x0000000000007941 */ /* 0x000fea0003800200 */
.L_x_5:
        /* <DEDUP_REMOVED lines=14> */
.L_x_7:
        /* <DEDUP_REMOVED lines=16> */
.L_x_12:


//--------------------- .text._ZN3cub18CUB_300001_SM_10006detail8for_each13static_kernelINS2_12policy_hub_t12policy_500_tEmN6thrust24THRUST_300001_SM_1000_NS8cuda_cub20__uninitialized_fill7functorINS7_10device_ptrI3IntEESC_EEEEvT0_T1_ --------------------------
	.section	.text._ZN3cub18CUB_300001_SM_10006detail8for_each13static_kernelINS2_12policy_hub_t12policy_500_tEmN6thrust24THRUST_300001_SM_1000_NS8cuda_cub20__uninitialized_fill7functorINS7_10device_ptrI3IntEESC_EEEEvT0_T1_,"ax",@progbits
	.align	128
        .global         _ZN3cub18CUB_300001_SM_10006detail8for_each13static_kernelINS2_12policy_hub_t12policy_500_tEmN6thrust24THRUST_300001_SM_1000_NS8cuda_cub20__uninitialized_fill7functorINS7_10device_ptrI3IntEESC_EEEEvT0_T1_
        .type           _ZN3cub18CUB_300001_SM_10006detail8for_each13static_kernelINS2_12policy_hub_t12policy_500_tEmN6thrust24THRUST_300001_SM_1000_NS8cuda_cub20__uninitialized_fill7functorINS7_10device_ptrI3IntEESC_EEEEvT0_T1_,@function
        .size           _ZN3cub18CUB_300001_SM_10006detail8for_each13static_kernelINS2_12policy_hub_t12policy_500_tEmN6thrust24THRUST_300001_SM_1000_NS8cuda_cub20__uninitialized_fill7functorINS7_10device_ptrI3IntEESC_EEEEvT0_T1_,(.L_x_13 - _ZN3cub18CUB_300001_SM_10006detail8for_each13static_kernelINS2_12policy_hub_t12policy_500_tEmN6thrust24THRUST_300001_SM_1000_NS8cuda_cub20__uninitialized_fill7functorINS7_10device_ptrI3IntEESC_EEEEvT0_T1_)
        .other          _ZN3cub18CUB_300001_SM_10006detail8for_each13static_kernelINS2_12policy_hub_t12policy_500_tEmN6thrust24THRUST_300001_SM_1000_NS8cuda_cub20__uninitialized_fill7functorINS7_10device_ptrI3IntEESC_EEEEvT0_T1_,@"STO_CUDA_ENTRY STV_DEFAULT"
_ZN3cub18CUB_300001_SM_10006detail8for_each13static_kernelINS2_12policy_hub_t12policy_500_tEmN6thrust24THRUST_300001_SM_1000_NS8cuda_cub20__uninitialized_fill7functorINS7_10device_ptrI3IntEESC_EEEEvT0_T1_:
.text._ZN3cub18CUB_300001_SM_10006detail8for_each13static_kernelINS2_12policy_hub_t12policy_500_tEmN6thrust24THRUST_300001_SM_1000_NS8cuda_cub20__uninitialized_fill7functorINS7_10device_ptrI3IntEESC_EEEEvT0_T1_:
        /* <DEDUP_REMOVED lines=8> */
[----:B------:R-:W-:-:S09]  /*0080*/  UISETP.GE.U32.AND.EX UP0, UPT, UR7, URZ, UPT, UP0 ;  /* 0x000000ff0700728c */ /* 0x000fd2000bf06100 */
[----:B--2---:R-:W-:Y:S05]  /*0090*/  BRA.U !UP0, `(.L_x_8) ;  /* 0x0000000108287547 */ /* 0x004fea000b800000 */
[----:B------:R-:W0:Y:S01]  /*00a0*/  S2R R0, SR_TID.X ;  /* 0x0000000000007919 */ /* 0x000e220000002100 */
[----:B------:R-:W1:Y:S01]  /*00b0*/  LDCU.64 UR6, c[0x0][0x388] ;  /* 0x00007100ff0677ac */ /* 0x000e620008000a00 */
[----:B------:R-:W2:Y:S01]  /*00c0*/  LDC R5, c[0x0][0x390] ;  /* 0x0000e400ff057b82 */ /* 0x000ea20000000800 */
[----:B0-----:R-:W-:-:S05]  /*00d0*/  IADD3 R0, P0, PT, R0, UR4, RZ ;  /* 0x0000000400007c10 */ /* 0x001fca000ff1e0ff */
[----:B------:R-:W-:Y:S01]  /*00e0*/  IMAD.X R3, RZ, RZ, UR5, P0 ;  /* 0x00000005ff037e24 */ /* 0x000fe200080e06ff */
[----:B-1----:R-:W-:-:S04]  /*00f0*/  LEA R2, P0, R0, UR6, 0x2 ;  /* 0x0000000600027c11 */ /* 0x002fc8000f8010ff */
[----:B------:R-:W-:-:S05]  /*0100*/  LEA.HI.X R3, R0, UR7, R3, 0x2, P0 ;  /* 0x0000000700037c11 */ /* 0x000fca00080f1403 */
[----:B--2---:R-:W-:Y:S04]  /*0110*/  STG.E desc[UR8][R2.64], R5 ;  /* 0x0000000502007986 */ /* 0x004fe8000c101908 */
[----:B------:R-:W-:Y:S01]  /*0120*/  STG.E desc[UR8][R2.64+0x400], R5 ;  /* 0x0004000502007986 */ /* 0x000fe2000c101908 */
[----:B------:R-:W-:Y:S05]  /*0130*/  EXIT ;  /* 0x000000000000794d */ /* 0x000fea0003800000 */
.L_x_8:
[----:B------:R-:W0:Y:S01]  /*0140*/  S2R R0, SR_TID.X ;  /* 0x0000000000007919 */ /* 0x000e220000002100 */
[----:B------:R-:W-:Y:S01]  /*0150*/  IMAD.U32 R2, RZ, RZ, UR7 ;  /* 0x00000007ff027e24 */ /* 0x000fe2000f8e00ff */
[----:B------:R-:W1:Y:S01]  /*0160*/  LDCU.64 UR10, c[0x0][0x388] ;  /* 0x00007100ff0a77ac */ /* 0x000e620008000a00 */
[----:B------:R-:W-:Y:S01]  /*0170*/  IMAD.U32 R4, RZ, RZ, UR7 ;  /* 0x00000007ff047e24 */ /* 0x000fe2000f8e00ff */
[----:B0-----:R-:W-:-:S04]  /*0180*/  ISETP.LT.U32.AND P0, PT, R0, UR6, PT ;  /* 0x0000000600007c0c */ /* 0x001fc8000bf01070 */
[----:B------:R-:W-:Y:S01]  /*0190*/  ISETP.GT.U32.AND.EX P0, PT, R2, RZ, PT, P0 ;  /* 0x000000ff0200720c */ /* 0x000fe20003f04100 */
[C---:B------:R-:W-:Y:S01]  /*01a0*/  VIADD R2, R0.reuse, 0x100 ;  /* 0x0000010000027836 */ /* 0x040fe20000000000 */
[----:B------:R-:W-:-:S04]  /*01b0*/  IADD3 R0, P2, PT, R0, UR4, RZ ;  /* 0x0000000400007c10 */ /* 0x000fc8000ff5e0ff */
[----:B------:R-:W-:Y:S01]  /*01c0*/  ISETP.LT.U32.AND P1, PT, R2, UR6, PT ;  /* 0x0000000602007c0c */ /* 0x000fe2000bf21070 */
[----:B------:R-:W-:Y:S01]  /*01d0*/  IMAD.X R3, RZ, RZ, UR5, P2 ;  /* 0x00000005ff037e24 */ /* 0x000fe200090e06ff */
[----:B-1----:R-:W-:Y:S02]  /*01e0*/  LEA R2, P2, R0, UR10, 0x2 ;  /* 0x0000000a00027c11 */ /* 0x002fe4000f8410ff */
[----:B------:R-:W-:Y:S02]  /*01f0*/  ISETP.GT.U32.AND.EX P1, PT, R4, RZ, PT, P1 ;  /* 0x000000ff0400720c */ /* 0x000fe40003f24110 */
[----:B------:R-:W-:Y:S01]  /*0200*/  LEA.HI.X R3, R0, UR11, R3, 0x2, P2 ;  /* 0x0000000b00037c11 */ /* 0x000fe200090f1403 */
[----:B------:R-:W0:Y:S04]  /*0210*/  @P0 LDC R5, c[0x0][0x390] ;  /* 0x0000e400ff050b82 */ /* 0x000e280000000800 */
[----:B0-----:R0:W-:Y:S06]  /*0220*/  @P0 STG.E desc[UR8][R2.64], R5 ;  /* 0x0000000502000986 */ /* 0x0011ec000c101908 */
[----:B------:R-:W-:Y:S05]  /*0230*/  @!P1 EXIT ;  /* 0x000000000000994d */ /* 0x000fea0003800000 */
[----:B0-----:R-:W0:Y:S02]  /*0240*/  LDC R5, c[0x0][0x390] ;  /* 0x0000e400ff057b82 */ /* 0x001e240000000800 */
[----:B0-----:R-:W-:Y:S01]  /*0250*/  STG.E desc[UR8][R2.64+0x400], R5 ;  /* 0x0004000502007986 */ /* 0x001fe2000c101908 */
[----:B------:R-:W-:Y:S05]  /*0260*/  EXIT ;  /* 0x000000000000794d */ /* 0x000fea0003800000 */
.L_x_9:
        /* <DEDUP_REMOVED lines=9> */
.L_x_13:


//--------------------- .text._ZN3cub18CUB_300001_SM_10006detail11EmptyKernelIvEEvv --------------------------
	.section	.text._ZN3cub18CUB_300001_SM_10006detail11EmptyKernelIvEEvv,"ax",@progbits
	.align	128
        .global         _ZN3cub18CUB_300001_SM_10006detail11EmptyKernelIvEEvv
        .type           _ZN3cub18CUB_300001_SM_10006detail11EmptyKernelIvEEvv,@function
        .size           _ZN3cub18CUB_300001_SM_10006detail11EmptyKernelIvEEvv,(.L_x_14 - _ZN3cub18CUB_300001_SM_10006detail11EmptyKernelIvEEvv)
        .other          _ZN3cub18CUB_300001_SM_10006detail11EmptyKernelIvEEvv,@"STO_CUDA_ENTRY STV_DEFAULT"
_ZN3cub18CUB_300001_SM_10006detail11EmptyKernelIvEEvv:
.text._ZN3cub18CUB_300001_SM_10006detail11EmptyKernelIvEEvv:
[----:B------:R-:W-:Y:S01]  /*0000*/  LDC R1, c[0x0][0x37c] ;  /* 0x0000df00ff017b82 */ /* 0x000fe20000000800 */
[----:B------:R-:W-:Y:S05]  /*0010*/  EXIT ;  /* 0x000000000000794d */ /* 0x000fea0003800000 */
.L_x_10:
        /* <DEDUP_REMOVED lines=14> */
.L_x_14:


//--------------------- .nv.shared.reserved.0     --------------------------
	.section	.nv.shared.reserved.0,"aw",@nobits
	.weak		__nv_reservedSMEM_offset_0_alias
	.size		__nv_reservedSMEM_offset_0_alias, 0, 64
	.other		__nv_reservedSMEM_offset_0_alias,@"STO_CUDA_RESERVED_SHARED STV_DEFAULT"
__nv_reservedSMEM_offset_0_alias:
	.zero		0
	.zero		64


//--------------------- .nv.global                --------------------------
	.section	.nv.global,"aw",@nobits
.nv.global:
	.type		_ZN34_INTERNAL_52aef212_4_k_cu__Z4testv6thrust24THRUST_300001_SM_1000_NS12placeholders2_8E,@object
	.size		_ZN34_INTERNAL_52aef212_4_k_cu__Z4testv6thrust24THRUST_300001_SM_1000_NS12placeholders2_8E,(_ZN34_INTERNAL_52aef212_4_k_cu__Z4testv4cuda3std3__436_GLOBAL__N__52aef212_4_k_cu__Z4testv6ignoreE - _ZN34_INTERNAL_52aef212_4_k_cu__Z4testv6thrust24THRUST_300001_SM_1000_NS12placeholders2_8E)
_ZN34_INTERNAL_52aef212_4_k_cu__Z4testv6thrust24THRUST_300001_SM_1000_NS12placeholders2_8E:
	.zero		1
	.type		_ZN34_INTERNAL_52aef212_4_k_cu__Z4testv4cuda3std3__436_GLOBAL__N__52aef212_4_k_cu__Z4testv6ignoreE,@object
	.size		_ZN34_INTERNAL_52aef212_4_k_cu__Z4testv4cuda3std3__436_GLOBAL__N__52aef212_4_k_cu__Z4testv6ignoreE,(_ZN34_INTERNAL_52aef212_4_k_cu__Z4testv4cuda3std6ranges3__45__cpo4dataE - _ZN34_INTERNAL_52aef212_4_k_cu__Z4testv4cuda3std3__436_GLOBAL__N__52aef212_4_k_cu__Z4testv6ignoreE)
_ZN34_INTERNAL_52aef212_4_k_cu__Z4testv4cuda3std3__436_GLOBAL__N__52aef212_4_k_cu__Z4testv6ignoreE:
	.zero		1
	.type		_ZN34_INTERNAL_52aef212_4_k_cu__Z4testv4cuda3std6ranges3__45__cpo4dataE,@object
	.size		_ZN34_INTERNAL_52aef212_4_k_cu__Z4testv4cuda3std6ranges3__45__cpo4dataE,(_ZN34_INTERNAL_52aef212_4_k_cu__Z4testv6thrust24THRUST_300001_SM_1000_NS6system3cpp3parE - _ZN34_INTERNAL_52aef212_4_k_cu__Z4testv4cuda3std6ranges3__45__cpo4dataE)
_ZN34_INTERNAL_52aef212_4_k_cu__Z4testv4cuda3std6ranges3__45__cpo4dataE:
	.zero		1
	.type		_ZN34_INTERNAL_52aef212_4_k_cu__Z4testv6thrust24THRUST_300001_SM_1000_NS6system3cpp3parE,@object
	.size		_ZN34_INTERNAL_52aef212_4_k_cu__Z4testv6thrust24THRUST_300001_SM_1000_NS6system3cpp3parE,(_ZN34_INTERNAL_52aef212_4_k_cu__Z4testv4cuda3std3__45__cpo5beginE - _ZN34_INTERNAL_52aef212_4_k_cu__Z4testv6thrust24THRUST_300001_SM_1000_NS6system3cpp3parE)
_ZN34_INTERNAL_52aef212_4_k_cu__Z4testv6thrust24THRUST_300001_SM_1000_NS6system3cpp3parE:
	.zero		1
	.type		_ZN34_INTERNAL_52aef212_4_k_cu__Z4testv4cuda3std3__45__cpo5beginE,@object
	.size		_ZN34_INTERNAL_52aef212_4_k_cu__Z4testv4cuda3std3__45__cpo5beginE,(_ZN34_INTERNAL_52aef212_4_k_cu__Z4testv4cuda3std6ranges3__45__cpo5beginE - _ZN34_INTERNAL_52aef212_4_k_cu__Z4testv4cuda3std3__45__cpo5beginE)
_ZN34_INTERNAL_52aef212_4_k_cu__Z4testv4cuda3std3__45__cpo5beginE:
	.zero		1
	.type		_ZN34_INTERNAL_52aef212_4_k_cu__Z4testv4cuda3std6ranges3__45__cpo5beginE,@object
	.size		_ZN34_INTERNAL_52aef212_4_k_cu__Z4testv4cuda3std6ranges3__45__cpo5beginE,(_ZN34_INTERNAL_52aef212_4_k_cu__Z4testv6thrust24THRUST_300001_SM_1000_NS6deviceE - _ZN34_INTERNAL_52aef212_4_k_cu__Z4testv4cuda3std6ranges3__45__cpo5beginE)
_ZN34_INTERNAL_52aef212_4_k_cu__Z4testv4cuda3std6ranges3__45__cpo5beginE:
	.zero		1
	.type		_ZN34_INTERNAL_52aef212_4_k_cu__Z4testv6thrust24THRUST_300001_SM_1000_NS6deviceE,@object
	.size		_ZN34_INTERNAL_52aef212_4_k_cu__Z4testv6thrust24THRUST_300001_SM_1000_NS6deviceE,(_ZN34_INTERNAL_52aef212_4_k_cu__Z4testv4cuda3std3__47nulloptE - _ZN34_INTERNAL_52aef212_4_k_cu__Z4testv6thrust24THRUST_300001_SM_1000_NS6deviceE)
_ZN34_INTERNAL_52aef212_4_k_cu__Z4testv6thrust24THRUST_300001_SM_1000_NS6deviceE:
	.zero		1
	.type		_ZN34_INTERNAL_52aef212_4_k_cu__Z4testv4cuda3std3__47nulloptE,@object
	.size		_ZN34_INTERNAL_52aef212_4_k_cu__Z4testv4cuda3std3__47nulloptE,(_ZN34_INTERNAL_52aef212_4_k_cu__Z4testv4cuda3std6ranges3__45__cpo8distanceE - _ZN34_INTERNAL_52aef212_4_k_cu__Z4testv4cuda3std3__47nulloptE)
_ZN34_INTERNAL_52aef212_4_k_cu__Z4testv4cuda3std3__47nulloptE:
	.zero		1
	.type		_ZN34_INTERNAL_52aef212_4_k_cu__Z4testv4cuda3std6ranges3__45__cpo8distanceE,@object
	.size		_ZN34_INTERNAL_52aef212_4_k_cu__Z4testv4cuda3std6ranges3__45__cpo8distanceE,(_ZN34_INTERNAL_52aef212_4_k_cu__Z4testv6thrust24THRUST_300001_SM_1000_NS12placeholders2_4E - _ZN34_INTERNAL_52aef212_4_k_cu__Z4testv4cuda3std6ranges3__45__cpo8distanceE)
_ZN34_INTERNAL_52aef212_4_k_cu__Z4testv4cuda3std6ranges3__45__cpo8distanceE:
	.zero		1
	.type		_ZN34_INTERNAL_52aef212_4_k_cu__Z4testv6thrust24THRUST_300001_SM_1000_NS12placeholders2_4E,@object
	.size		_ZN34_INTERNAL_52aef212_4_k_cu__Z4testv6thrust24THRUST_300001_SM_1000_NS12placeholders2_4E,(_ZN34_INTERNAL_52aef212_4_k_cu__Z4testv4cuda3std3__45__cpo6rbeginE - _ZN34_INTERNAL_52aef212_4_k_cu__Z4testv6thrust24THRUST_300001_SM_1000_NS12placeholders2_4E)
_ZN34_INTERNAL_52aef212_4_k_cu__Z4testv6thrust24THRUST_300001_SM_1000_NS12placeholders2_4E:
	.zero		1
	.type		_ZN34_INTERNAL_52aef212_4_k_cu__Z4testv4cuda3std3__45__cpo6rbeginE,@object
	.size		_ZN34_INTERNAL_52aef212_4_k_cu__Z4testv4cuda3std3__45__cpo6rbeginE,(_ZN34_INTERNAL_52aef212_4_k_cu__Z4testv4cuda3std6ranges3__45__cpo7advanceE - _ZN34_INTERNAL_52aef212_4_k_cu__Z4testv4cuda3std3__45__cpo6rbeginE)
_ZN34_INTERNAL_52aef212_4_k_cu__Z4testv4cuda3std3__45__cpo6rbeginE:
	.zero		1
	.type		_ZN34_INTERNAL_52aef212_4_k_cu__Z4testv4cuda3std6ranges3__45__cpo7advanceE,@object
	.size		_ZN34_INTERNAL_52aef212_4_k_cu__Z4testv4cuda3std6ranges3__45__cpo7advanceE,(_ZN34_INTERNAL_52aef212_4_k_cu__Z4testv6thrust24THRUST_300001_SM_1000_NS12placeholders3_10E - _ZN34_INTERNAL_52aef212_4_k_cu__Z4testv4cuda3std6ranges3__45__cpo7advanceE)
_ZN34_INTERNAL_52aef212_4_k_cu__Z4testv4cuda3std6ranges3__45__cpo7advanceE:
	.zero		1
	.type		_ZN34_INTERNAL_52aef212_4_k_cu__Z4testv6thrust24THRUST_300001_SM_1000_NS12placeholders3_10E,@object
	.size		_ZN34_INTERNAL_52aef212_4_k_cu__Z4testv6thrust24THRUST_300001_SM_1000_NS12placeholders3_10E,(_ZN34_INTERNAL_52aef212_4_k_cu__Z4testv4cuda3std3__48in_placeE - _ZN34_INTERNAL_52aef212_4_k_cu__Z4testv6thrust24THRUST_300001_SM_1000_NS12placeholders3_10E)
_ZN34_INTERNAL_52aef212_4_k_cu__Z4testv6thrust24THRUST_300001_SM_1000_NS12placeholders3_10E:
	.zero		1
	.type		_ZN34_INTERNAL_52aef212_4_k_cu__Z4testv4cuda3std3__48in_placeE,@object
	.size		_ZN34_INTERNAL_52aef212_4_k_cu__Z4testv4cuda3std3__48in_placeE,(_ZN34_INTERNAL_52aef212_4_k_cu__Z4testv4cuda3std6ranges3__45__cpo4sizeE - _ZN34_INTERNAL_52aef212_4_k_cu__Z4testv4cuda3std3__48in_placeE)
_ZN34_INTERNAL_52aef212_4_k_cu__Z4testv4cuda3std3__48in_placeE:
	.zero		1
	.type		_ZN34_INTERNAL_52aef212_4_k_cu__Z4testv4cuda3std6ranges3__45__cpo4sizeE,@object
	.size		_ZN34_INTERNAL_52aef212_4_k_cu__Z4testv4cuda3std6ranges3__45__cpo4sizeE,(_ZN34_INTERNAL_52aef212_4_k_cu__Z4testv6thrust24THRUST_300001_SM_1000_NS12placeholders2_2E - _ZN34_INTERNAL_52aef212_4_k_cu__Z4testv4cuda3std6ranges3__45__cpo4sizeE)
_ZN34_INTERNAL_52aef212_4_k_cu__Z4testv4cuda3std6ranges3__45__cpo4sizeE:
	.zero		1
	.type		_ZN34_INTERNAL_52aef212_4_k_cu__Z4testv6thrust24THRUST_300001_SM_1000_NS12placeholders2_2E,@object
	.size		_ZN34_INTERNAL_52aef212_4_k_cu__Z4testv6thrust24THRUST_300001_SM_1000_NS12placeholders2_2E,(_ZN34_INTERNAL_52aef212_4_k_cu__Z4testv4cuda3std3__45__cpo6cbeginE - _ZN34_INTERNAL_52aef212_4_k_cu__Z4testv6thrust24THRUST_300001_SM_1000_NS12placeholders2_2E)
_ZN34_INTERNAL_52aef212_4_k_cu__Z4testv6thrust24THRUST_300001_SM_1000_NS12placeholders2_2E:
	.zero		1
	.type		_ZN34_INTERNAL_52aef212_4_k_cu__Z4testv4cuda3std3__45__cpo6cbeginE,@object
	.size		_ZN34_INTERNAL_52aef212_4_k_cu__Z4testv4cuda3std3__45__cpo6cbeginE,(_ZN34_INTERNAL_52aef212_4_k_cu__Z4testv4cuda3std6ranges3__45__cpo6cbeginE - _ZN34_INTERNAL_52aef212_4_k_cu__Z4testv4cuda3std3__45__cpo6cbeginE)
_ZN34_INTERNAL_52aef212_4_k_cu__Z4testv4cuda3std3__45__cpo6cbeginE:
	.zero		1
	.type		_ZN34_INTERNAL_52aef212_4_k_cu__Z4testv4cuda3std6ranges3__45__cpo6cbeginE,@object
	.size		_ZN34_INTERNAL_52aef212_4_k_cu__Z4testv4cuda3std6ranges3__45__cpo6cbeginE,(_ZN34_INTERNAL_52aef212_4_k_cu__Z4testv6thrust24THRUST_300001_SM_1000_NS12placeholders2_6E - _ZN34_INTERNAL_52aef212_4_k_cu__Z4testv4cuda3std6ranges3__45__cpo6cbeginE)
_ZN34_INTERNAL_52aef212_4_k_cu__Z4testv4cuda3std6ranges3__45__cpo6cbeginE:
	.zero		1
	.type		_ZN34_INTERNAL_52aef212_4_k_cu__Z4testv6thrust24THRUST_300001_SM_1000_NS12placeholders2_6E,@object
	.size		_ZN34_INTERNAL_52aef212_4_k_cu__Z4testv6thrust24THRUST_300001_SM_1000_NS12placeholders2_6E,(_ZN34_INTERNAL_52aef212_4_k_cu__Z4testv4cuda3std3__45__cpo7crbeginE - _ZN34_INTERNAL_52aef212_4_k_cu__Z4testv6thrust24THRUST_300001_SM_1000_NS12placeholders2_6E)
_ZN34_INTERNAL_52aef212_4_k_cu__Z4testv6thrust24THRUST_300001_SM_1000_NS12placeholders2_6E:
	.zero		1
	.type		_ZN34_INTERNAL_52aef212_4_k_cu__Z4testv4cuda3std3__45__cpo7crbeginE,@object
	.size		_ZN34_INTERNAL_52aef212_4_k_cu__Z4testv4cuda3std3__45__cpo7crbeginE,(_ZN34_INTERNAL_52aef212_4_k_cu__Z4testv4cuda3std6ranges3__45__cpo4nextE - _ZN34_INTERNAL_52aef212_4_k_cu__Z4testv4cuda3std3__45__cpo7crbeginE)
_ZN34_INTERNAL_52aef212_4_k_cu__Z4testv4cuda3std3__45__cpo7crbeginE:
	.zero		1
	.type		_ZN34_INTERNAL_52aef212_4_k_cu__Z4testv4cuda3std6ranges3__45__cpo4nextE,@object
	.size		_ZN34_INTERNAL_52aef212_4_k_cu__Z4testv4cuda3std6ranges3__45__cpo4nextE,(_ZN34_INTERNAL_52aef212_4_k_cu__Z4testv4cuda3std6ranges3__45__cpo4swapE - _ZN34_INTERNAL_52aef212_4_k_cu__Z4testv4cuda3std6ranges3__45__cpo4nextE)
_ZN34_INTERNAL_52aef212_4_k_cu__Z4testv4cuda3std6ranges3__45__cpo4nextE:
	.zero		1
	.type		_ZN34_INTERNAL_52aef212_4_k_cu__Z4testv4cuda3std6ranges3__45__cpo4swapE,@object
	.size		_ZN34_INTERNAL_52aef212_4_k_cu__Z4testv4cuda3std6ranges3__45__cpo4swapE,(_ZN34_INTERNAL_52aef212_4_k_cu__Z4testv6thrust24THRUST_300001_SM_1000_NS8cuda_cub10par_nosyncE - _ZN34_INTERNAL_52aef212_4_k_cu__Z4testv4cuda3std6ranges3__45__cpo4swapE)
_ZN34_INTERNAL_52aef212_4_k_cu__Z4testv4cuda3std6ranges3__45__cpo4swapE:
	.zero		1
	.type		_ZN34_INTERNAL_52aef212_4_k_cu__Z4testv6thrust24THRUST_300001_SM_1000_NS8cuda_cub10par_nosyncE,@object
	.size		_ZN34_INTERNAL_52aef212_4_k_cu__Z4testv6thrust24THRUST_300001_SM_1000_NS8cuda_cub10par_nosyncE,(_ZN34_INTERNAL_52aef212_4_k_cu__Z4testv6thrust24THRUST_300001_SM_1000_NS3seqE - _ZN34_INTERNAL_52aef212_4_k_cu__Z4testv6thrust24THRUST_300001_SM_1000_NS8cuda_cub10par_nosyncE)
_ZN34_INTERNAL_52aef212_4_k_cu__Z4testv6thrust24THRUST_300001_SM_1000_NS8cuda_cub10par_nosyncE:
	.zero		1
	.type		_ZN34_INTERNAL_52aef212_4_k_cu__Z4testv6thrust24THRUST_300001_SM_1000_NS3seqE,@object
	.size		_ZN34_INTERNAL_52aef212_4_k_cu__Z4testv6thrust24THRUST_300001_SM_1000_NS3seqE,(_ZN34_INTERNAL_52aef212_4_k_cu__Z4testv4cuda3std3__420unreachable_sentinelE - _ZN34_INTERNAL_52aef212_4_k_cu__Z4testv6thrust24THRUST_300001_SM_1000_NS3seqE)
_ZN34_INTERNAL_52aef212_4_k_cu__Z4testv6thrust24THRUST_300001_SM_1000_NS3seqE:
	.zero		1
	.type		_ZN34_INTERNAL_52aef212_4_k_cu__Z4testv4cuda3std3__420unreachable_sentinelE,@object
	.size		_ZN34_INTERNAL_52aef212_4_k_cu__Z4testv4cuda3std3__420unreachable_sentinelE,(_ZN34_INTERNAL_52aef212_4_k_cu__Z4testv4cuda3std6ranges3__45__cpo5ssizeE - _ZN34_INTERNAL_52aef212_4_k_cu__Z4testv4cuda3std3__420unreachable_sentinelE)
_ZN34_INTERNAL_52aef212_4_k_cu__Z4testv4cuda3std3__420unreachable_sentinelE:
	.zero		1
	.type		_ZN34_INTERNAL_52aef212_4_k_cu__Z4testv4cuda3std6ranges3__45__cpo5ssizeE,@object
	.size		_ZN34_INTERNAL_52aef212_4_k_cu__Z4testv4cuda3std6ranges3__45__cpo5ssizeE,(_ZN34_INTERNAL_52aef212_4_k_cu__Z4testv6thrust24THRUST_300001_SM_1000_NS12placeholders2_3E - _ZN34_INTERNAL_52aef212_4_k_cu__Z4testv4cuda3std6ranges3__45__cpo5ssizeE)
_ZN34_INTERNAL_52aef212_4_k_cu__Z4testv4cuda3std6ranges3__45__cpo5ssizeE:
	.zero		1
	.type		_ZN34_INTERNAL_52aef212_4_k_cu__Z4testv6thrust24THRUST_300001_SM_1000_NS12placeholders2_3E,@object
	.size		_ZN34_INTERNAL_52aef212_4_k_cu__Z4testv6thrust24THRUST_300001_SM_1000_NS12placeholders2_3E,(_ZN34_INTERNAL_52aef212_4_k_cu__Z4testv4cuda3std3__45__cpo4cendE - _ZN34_INTERNAL_52aef212_4_k_cu__Z4testv6thrust24THRUST_300001_SM_1000_NS12placeholders2_3E)
_ZN34_INTERNAL_52aef212_4_k_cu__Z4testv6thrust24THRUST_300001_SM_1000_NS12placeholders2_3E:
	.zero		1
	.type		_ZN34_INTERNAL_52aef212_4_k_cu__Z4testv4cuda3std3__45__cpo4cendE,@object
	.size		_ZN34_INTERNAL_52aef212_4_k_cu__Z4testv4cuda3std3__45__cpo4cendE,(_ZN34_INTERNAL_52aef212_4_k_cu__Z4testv4cuda3std6ranges3__45__cpo4cendE - _ZN34_INTERNAL_52aef212_4_k_cu__Z4testv4cuda3std3__45__cpo4cendE)
_ZN34_INTERNAL_52aef212_4_k_cu__Z4testv4cuda3std3__45__cpo4cendE:
	.zero		1
	.type		_ZN34_INTERNAL_52aef212_4_k_cu__Z4testv4cuda3std6ranges3__45__cpo4cendE,@object
	.size		_ZN34_INTERNAL_52aef212_4_k_cu__Z4testv4cuda3std6ranges3__45__cpo4cendE,(_ZN34_INTERNAL_52aef212_4_k_cu__Z4testv6thrust24THRUST_300001_SM_1000_NS12placeholders2_7E - _ZN34_INTERNAL_52aef212_4_k_cu__Z4testv4cuda3std6ranges3__45__cpo4cendE)
_ZN34_INTERNAL_52aef212_4_k_cu__Z4testv4cuda3std6ranges3__45__cpo4cendE:
	.zero		1
	.type		_ZN34_INTERNAL_52aef212_4_k_cu__Z4testv6thrust24THRUST_300001_SM_1000_NS12placeholders2_7E,@object
	.size		_ZN34_INTERNAL_52aef212_4_k_cu__Z4testv6thrust24THRUST_300001_SM_1000_NS12placeholders2_7E,(_ZN34_INTERNAL_52aef212_4_k_cu__Z4testv4cuda3std3__45__cpo5crendE - _ZN34_INTERNAL_52aef212_4_k_cu__Z4testv6thrust24THRUST_300001_SM_1000_NS12placeholders2_7E)
_ZN34_INTERNAL_52aef212_4_k_cu__Z4testv6thrust24THRUST_300001_SM_1000_NS12placeholders2_7E:
	.zero		1
	.type		_ZN34_INTERNAL_52aef212_4_k_cu__Z4testv4cuda3std3__45__cpo5crendE,@object
	.size		_ZN34_INTERNAL_52aef212_4_k_cu__Z4testv4cuda3std3__45__cpo5crendE,(_ZN34_INTERNAL_52aef212_4_k_cu__Z4testv4cuda3std6ranges3__45__cpo4prevE - _ZN34_INTERNAL_52aef212_4_k_cu__Z4testv4cuda3std3__45__cpo5crendE)
_ZN34_INTERNAL_52aef212_4_k_cu__Z4testv4cuda3std3__45__cpo5crendE:
	.zero		1
	.type		_ZN34_INTERNAL_52aef212_4_k_cu__Z4testv4cuda3std6ranges3__45__cpo4prevE,@object
	.size		_ZN34_INTERNAL_52aef212_4_k_cu__Z4testv4cuda3std6ranges3__45__cpo4prevE,(_ZN34_INTERNAL_52aef212_4_k_cu__Z4testv4cuda3std6ranges3__45__cpo9iter_moveE - _ZN34_INTERNAL_52aef212_4_k_cu__Z4testv4cuda3std6ranges3__45__cpo4prevE)
_ZN34_INTERNAL_52aef212_4_k_cu__Z4testv4cuda3std6ranges3__45__cpo4prevE:
	.zero		1
	.type		_ZN34_INTERNAL_52aef212_4_k_cu__Z4testv4cuda3std6ranges3__45__cpo9iter_moveE,@object
	.size		_ZN34_INTERNAL_52aef212_4_k_cu__Z4testv4cuda3std6ranges3__45__cpo9iter_moveE,(_ZN34_INTERNAL_52aef212_4_k_cu__Z4testv6thrust24THRUST_300001_SM_1000_NS6system6detail10sequential3seqE - _ZN34_INTERNAL_52aef212_4_k_cu__Z4testv4cuda3std6ranges3__45__cpo9iter_moveE)
_ZN34_INTERNAL_52aef212_4_k_cu__Z4testv4cuda3std6ranges3__45__cpo9iter_moveE:
	.zero		1
	.type		_ZN34_INTERNAL_52aef212_4_k_cu__Z4testv6thrust24THRUST_300001_SM_1000_NS6system6detail10sequential3seqE,@object
	.size		_ZN34_INTERNAL_52aef212_4_k_cu__Z4testv6thrust24THRUST_300001_SM_1000_NS6system6detail10sequential3seqE,(_ZN34_INTERNAL_52aef212_4_k_cu__Z4testv6thrust24THRUST_300001_SM_1000_NS12placeholders2_9E - _ZN34_INTERNAL_52aef212_4_k_cu__Z4testv6thrust24THRUST_300001_SM_1000_NS6system6detail10sequential3seqE)
_ZN34_INTERNAL_52aef212_4_k_cu__Z4testv6thrust24THRUST_300001_SM_1000_NS6system6detail10sequential3seqE:
	.zero		1
	.type		_ZN34_INTERNAL_52aef212_4_k_cu__Z4testv6thrust24THRUST_300001_SM_1000_NS12placeholders2_9E,@object
	.size		_ZN34_INTERNAL_52aef212_4_k_cu__Z4testv6thrust24THRUST_300001_SM_1000_NS12placeholders2_9E,(_ZN34_INTERNAL_52aef212_4_k_cu__Z4testv4cuda3std3__419piecewise_constructE - _ZN34_INTERNAL_52aef212_4_k_cu__Z4testv6thrust24THRUST_300001_SM_1000_NS12placeholders2_9E)
_ZN34_INTERNAL_52aef212_4_k_cu__Z4testv6thrust24THRUST_300001_SM_1000_NS12placeholders2_9E:
	.zero		1
	.type		_ZN34_INTERNAL_52aef212_4_k_cu__Z4testv4cuda3std3__419piecewise_constructE,@object
	.size		_ZN34_INTERNAL_52aef212_4_k_cu__Z4testv4cuda3std3__419piecewise_constructE,(_ZN34_INTERNAL_52aef212_4_k_cu__Z4testv4cuda3std6ranges3__45__cpo5cdataE - _ZN34_INTERNAL_52aef212_4_k_cu__Z4testv4cuda3std3__419piecewise_constructE)
_ZN34_INTERNAL_52aef212_4_k_cu__Z4testv4cuda3std3__419piecewise_constructE:
	.zero		1
	.type		_ZN34_INTERNAL_52aef212_4_k_cu__Z4testv4cuda3std6ranges3__45__cpo5cdataE,@object
	.size		_ZN34_INTERNAL_52aef212_4_k_cu__Z4testv4cuda3std6ranges3__45__cpo5cdataE,(_ZN34_INTERNAL_52aef212_4_k_cu__Z4testv6thrust24THRUST_300001_SM_1000_NS12placeholders2_1E - _ZN34_INTERNAL_52aef212_4_k_cu__Z4testv4cuda3std6ranges3__45__cpo5cdataE)
_ZN34_INTERNAL_52aef212_4_k_cu__Z4testv4cuda3std6ranges3__45__cpo5cdataE:
	.zero		1
	.type		_ZN34_INTERNAL_52aef212_4_k_cu__Z4testv6thrust24THRUST_300001_SM_1000_NS12placeholders2_1E,@object
	.size		_ZN34_INTERNAL_52aef212_4_k_cu__Z4testv6thrust24THRUST_300001_SM_1000_NS12placeholders2_1E,(_ZN34_INTERNAL_52aef212_4_k_cu__Z4testv4cuda3std3__45__cpo3endE - _ZN34_INTERNAL_52aef212_4_k_cu__Z4testv6thrust24THRUST_300001_SM_1000_NS12placeholders2_1E)
_ZN34_INTERNAL_52aef212_4_k_cu__Z4testv6thrust24THRUST_300001_SM_1000_NS12placeholders2_1E:
	.zero		1
	.type		_ZN34_INTERNAL_52aef212_4_k_cu__Z4testv4cuda3std3__45__cpo3endE,@object
	.size		_ZN34_INTERNAL_52aef212_4_k_cu__Z4testv4cuda3std3__45__cpo3endE,(_ZN34_INTERNAL_52aef212_4_k_cu__Z4testv4cuda3std6ranges3__45__cpo3endE - _ZN34_INTERNAL_52aef212_4_k_cu__Z4testv4cuda3std3__45__cpo3endE)
_ZN34_INTERNAL_52aef212_4_k_cu__Z4testv4cuda3std3__45__cpo3endE:
	.zero		1
	.type		_ZN34_INTERNAL_52aef212_4_k_cu__Z4testv4cuda3std6ranges3__45__cpo3endE,@object
	.size		_ZN34_INTERNAL_52aef212_4_k_cu__Z4testv4cuda3std6ranges3__45__cpo3endE,(_ZN34_INTERNAL_52aef212_4_k_cu__Z4testv6thrust24THRUST_300001_SM_1000_NS12placeholders2_5E - _ZN34_INTERNAL_52aef212_4_k_cu__Z4testv4cuda3std6ranges3__45__cpo3endE)
_ZN34_INTERNAL_52aef212_4_k_cu__Z4testv4cuda3std6ranges3__45__cpo3endE:
	.zero		1
	.type		_ZN34_INTERNAL_52aef212_4_k_cu__Z4testv6thrust24THRUST_300001_SM_1000_NS12placeholders2_5E,@object
	.size		_ZN34_INTERNAL_52aef212_4_k_cu__Z4testv6thrust24THRUST_300001_SM_1000_NS12placeholders2_5E,(_ZN34_INTERNAL_52aef212_4_k_cu__Z4testv4cuda3std3__45__cpo4rendE - _ZN34_INTERNAL_52aef212_4_k_cu__Z4testv6thrust24THRUST_300001_SM_1000_NS12placeholders2_5E)
_ZN34_INTERNAL_52aef212_4_k_cu__Z4testv6thrust24THRUST_300001_SM_1000_NS12placeholders2_5E:
	.zero		1
	.type		_ZN34_INTERNAL_52aef212_4_k_cu__Z4testv4cuda3std3__45__cpo4rendE,@object
	.size		_ZN34_INTERNAL_52aef212_4_k_cu__Z4testv4cuda3std3__45__cpo4rendE,(_ZN34_INTERNAL_52aef212_4_k_cu__Z4testv4cuda3std6ranges3__45__cpo9iter_swapE - _ZN34_INTERNAL_52aef212_4_k_cu__Z4testv4cuda3std3__45__cpo4rendE)
_ZN34_INTERNAL_52aef212_4_k_cu__Z4testv4cuda3std3__45__cpo4rendE:
	.zero		1
	.type		_ZN34_INTERNAL_52aef212_4_k_cu__Z4testv4cuda3std6ranges3__45__cpo9iter_swapE,@object
	.size		_ZN34_INTERNAL_52aef212_4_k_cu__Z4testv4cuda3std6ranges3__45__cpo9iter_swapE,(_ZN34_INTERNAL_52aef212_4_k_cu__Z4testv4cuda3std3__48unexpectE - _ZN34_INTERNAL_52aef212_4_k_cu__Z4testv4cuda3std6ranges3__45__cpo9iter_swapE)
_ZN34_INTERNAL_52aef212_4_k_cu__Z4testv4cuda3std6ranges3__45__cpo9iter_swapE:
	.zero		1
	.type		_ZN34_INTERNAL_52aef212_4_k_cu__Z4testv4cuda3std3__48unexpectE,@object
	.size		_ZN34_INTERNAL_52aef212_4_k_cu__Z4testv4cuda3std3__48unexpectE,(_ZN34_INTERNAL_52aef212_4_k_cu__Z4testv6thrust24THRUST_300001_SM_1000_NS8cuda_cub3parE - _ZN34_INTERNAL_52aef212_4_k_cu__Z4testv4cuda3std3__48unexpectE)
_ZN34_INTERNAL_52aef212_4_k_cu__Z4testv4cuda3std3__48unexpectE:
	.zero		1
	.type		_ZN34_INTERNAL_52aef212_4_k_cu__Z4testv6thrust24THRUST_300001_SM_1000_NS8cuda_cub3parE,@object
	.size		_ZN34_INTERNAL_52aef212_4_k_cu__Z4testv6thrust24THRUST_300001_SM_1000_NS8cuda_cub3parE,(.L_29 - _ZN34_INTERNAL_52aef212_4_k_cu__Z4testv6thrust24THRUST_300001_SM_1000_NS8cuda_cub3parE)
_ZN34_INTERNAL_52aef212_4_k_cu__Z4testv6thrust24THRUST_300001_SM_1000_NS8cuda_cub3parE:
	.zero		1
.L_29:


//--------------------- .nv.constant0._ZN3cub18CUB_300001_SM_10006detail8for_each13static_kernelINS2_12policy_hub_t12policy_500_tElN6thrust24THRUST_300001_SM_1000_NS8cuda_cub20__uninitialized_copy7functorIPiNS7_10device_ptrI3IntEEEEEEvT0_T1_ --------------------------
	.section	.nv.constant0._ZN3cub18CUB_300001_SM_10006detail8for_each13static_kernelINS2_12policy_hub_t12policy_500_tElN6thrust24THRUST_300001_SM_1000_NS8cuda_cub20__uninitialized_copy7functorIPiNS7_10device_ptrI3IntEEEEEEvT0_T1_,"a",@progbits
	.sectionflags	@""
	.align	4
.nv.constant0._ZN3cub18CUB_300001_SM_10006detail8for_each13static_kernelINS2_12policy_hub_t12policy_500_tElN6thrust24THRUST_300001_SM_1000_NS8cuda_cub20__uninitialized_copy7functorIPiNS7_10device_ptrI3IntEEEEEEvT0_T1_:
	.zero		920


//--------------------- .nv.constant0._ZN3cub18CUB_300001_SM_10006detail8for_each13static_kernelINS2_12policy_hub_t12policy_500_tElN6thrust24THRUST_300001_SM_1000_NS8cuda_cub20__uninitialized_copy7functorINS7_6detail15normal_iteratorINS7_10device_ptrI3IntEEEESF_EEEEvT0_T1_ --------------------------
	.section	.nv.constant0._ZN3cub18CUB_300001_SM_10006detail8for_each13static_kernelINS2_12policy_hub_t12policy_500_tElN6thrust24THRUST_300001_SM_1000_NS8cuda_cub20__uninitialized_copy7functorINS7_6detail15normal_iteratorINS7_10device_ptrI3IntEEEESF_EEEEvT0_T1_,"a",@progbits
	.sectionflags	@""
	.align	4
.nv.constant0._ZN3cub18CUB_300001_SM_10006detail8for_each13static_kernelINS2_12policy_hub_t12policy_500_tElN6thrust24THRUST_300001_SM_1000_NS8cuda_cub20__uninitialized_copy7functorINS7_6detail15normal_iteratorINS7_10device_ptrI3IntEEEESF_EEEEvT0_T1_:
	.zero		920


//--------------------- .nv.constant0._ZN3cub18CUB_300001_SM_10006detail8for_each13static_kernelINS2_12policy_hub_t12policy_500_tEmN6thrust24THRUST_300001_SM_1000_NS8cuda_cub20__uninitialized_fill7functorINS7_10device_ptrI3IntEESC_EEEEvT0_T1_ --------------------------
	.section	.nv.constant0._ZN3cub18CUB_300001_SM_10006detail8for_each13static_kernelINS2_12policy_hub_t12policy_500_tEmN6thrust24THRUST_300001_SM_1000_NS8cuda_cub20__uninitialized_fill7functorINS7_10device_ptrI3IntEESC_EEEEvT0_T1_,"a",@progbits
	.sectionflags	@""
	.align	4
.nv.constant0._ZN3cub18CUB_300001_SM_10006detail8for_each13static_kernelINS2_12policy_hub_t12policy_500_tEmN6thrust24THRUST_300001_SM_1000_NS8cuda_cub20__uninitialized_fill7functorINS7_10device_ptrI3IntEESC_EEEEvT0_T1_:
	.zero		920


//--------------------- .nv.constant0._ZN3cub18CUB_300001_SM_10006detail11EmptyKernelIvEEvv --------------------------
	.section	.nv.constant0._ZN3cub18CUB_300001_SM_10006detail11EmptyKernelIvEEvv,"a",@progbits
	.sectionflags	@""
	.align	4
.nv.constant0._ZN3cub18CUB_300001_SM_10006detail11EmptyKernelIvEEvv:
	.zero		896


//--------------------- SYMBOLS --------------------------

	.type		.nv.reservedSmem.offset0,@object
	.size		.nv.reservedSmem.offset0,0x4
